	.headerflags	@"EF_CUDA_TEXMODE_UNIFIED EF_CUDA_64BIT_ADDRESS EF_CUDA_SM89 EF_CUDA_VIRTUAL_SM(EF_CUDA_SM89)"
	.elftype	@"ET_EXEC"


//--------------------- .nv.info                  --------------------------
	.section	.nv.info,"",@"SHT_CUDA_INFO"
	.align	4


	//----- nvinfo : EIATTR_REGCOUNT
	.align		4
        /*0000*/ 	.byte	0x04, 0x2f
        /*0002*/ 	.short	(.L_1 - .L_0)
	.align		4
.L_0:
        /*0004*/ 	.word	index@(triton__0d1d2d3d4d5de)
        /*0008*/ 	.word	0x00000038


	//----- nvinfo : EIATTR_MAX_STACK_SIZE
	.align		4
.L_1:
        /*000c*/ 	.byte	0x04, 0x23
        /*000e*/ 	.short	(.L_3 - .L_2)
	.align		4
.L_2:
        /*0010*/ 	.word	index@(triton__0d1d2d3d4d5de)
        /*0014*/ 	.word	0x00000000


	//----- nvinfo : EIATTR_MIN_STACK_SIZE
	.align		4
.L_3:
        /*0018*/ 	.byte	0x04, 0x12
        /*001a*/ 	.short	(.L_5 - .L_4)
	.align		4
.L_4:
        /*001c*/ 	.word	index@(triton__0d1d2d3d4d5de)
        /*0020*/ 	.word	0x00000000


	//----- nvinfo : EIATTR_FRAME_SIZE
	.align		4
.L_5:
        /*0024*/ 	.byte	0x04, 0x11
        /*0026*/ 	.short	(.L_7 - .L_6)
	.align		4
.L_6:
        /*0028*/ 	.word	index@(triton__0d1d2d3d4d5de)
        /*002c*/ 	.word	0x00000000
.L_7:


//--------------------- .nv.info.triton__0d1d2d3d4d5de --------------------------
	.section	.nv.info.triton__0d1d2d3d4d5de,"",@"SHT_CUDA_INFO"
	.align	4


	//----- nvinfo : EIATTR_CUDA_API_VERSION
	.align		4
        /*0000*/ 	.byte	0x04, 0x37
        /*0002*/ 	.short	(.L_9 - .L_8)
.L_8:
        /*0004*/ 	.word	0x0000007b


	//----- nvinfo : EIATTR_PARAM_CBANK
	.align		4
.L_9:
        /*0008*/ 	.byte	0x04, 0x0a
        /*000a*/ 	.short	(.L_11 - .L_10)
	.align		4
.L_10:
        /*000c*/ 	.word	index@(.nv.constant0.triton__0d1d2d3d4d5de)
        /*0010*/ 	.short	0x0160
        /*0012*/ 	.short	0x002c


	//----- nvinfo : EIATTR_CBANK_PARAM_SIZE
	.align		4
.L_11:
        /*0014*/ 	.byte	0x03, 0x19
        /*0016*/ 	.short	0x002c


	//----- nvinfo : EIATTR_KPARAM_INFO
	.align		4
        /*0018*/ 	.byte	0x04, 0x17
        /*001a*/ 	.short	(.L_13 - .L_12)
.L_12:
        /*001c*/ 	.word	0x00000000
        /*0020*/ 	.short	0x0005
        /*0022*/ 	.short	0x0028
        /*0024*/ 	.byte	0x00, 0xf0, 0x11, 0x00


	//----- nvinfo : EIATTR_KPARAM_INFO
	.align		4
.L_13:
        /*0028*/ 	.byte	0x04, 0x17
        /*002a*/ 	.short	(.L_15 - .L_14)
.L_14:
        /*002c*/ 	.word	0x00000000
        /*0030*/ 	.short	0x0004
        /*0032*/ 	.short	0x0020
        /*0034*/ 	.byte	0x00, 0xf0, 0x21, 0x00


	//----- nvinfo : EIATTR_KPARAM_INFO
	.align		4
.L_15:
        /*0038*/ 	.byte	0x04, 0x17
        /*003a*/ 	.short	(.L_17 - .L_16)
.L_16:
        /*003c*/ 	.word	0x00000000
        /*0040*/ 	.short	0x0003
        /*0042*/ 	.short	0x0018
        /*0044*/ 	.byte	0x00, 0xf0, 0x21, 0x00


	//----- nvinfo : EIATTR_KPARAM_INFO
	.align		4
.L_17:
        /*0048*/ 	.byte	0x04, 0x17
        /*004a*/ 	.short	(.L_19 - .L_18)
.L_18:
        /*004c*/ 	.word	0x00000000
        /*0050*/ 	.short	0x0002
        /*0052*/ 	.short	0x0010
        /*0054*/ 	.byte	0x00, 0xf0, 0x21, 0x00


	//----- nvinfo : EIATTR_KPARAM_INFO
	.align		4
.L_19:
        /*0058*/ 	.byte	0x04, 0x17
        /*005a*/ 	.short	(.L_21 - .L_20)
.L_20:
        /*005c*/ 	.word	0x00000000
        /*0060*/ 	.short	0x0001
        /*0062*/ 	.short	0x0008
        /*0064*/ 	.byte	0x00, 0xf0, 0x21, 0x00


	//----- nvinfo : EIATTR_KPARAM_INFO
	.align		4
.L_21:
        /*0068*/ 	.byte	0x04, 0x17
        /*006a*/ 	.short	(.L_23 - .L_22)
.L_22:
        /*006c*/ 	.word	0x00000000
        /*0070*/ 	.short	0x0000
        /*0072*/ 	.short	0x0000
        /*0074*/ 	.byte	0x00, 0xf0, 0x21, 0x00


	//----- nvinfo : EIATTR_MAXREG_COUNT
	.align		4
.L_23:
        /*0078*/ 	.byte	0x03, 0x1b
        /*007a*/ 	.short	0x00ff


	//----- nvinfo : EIATTR_EXIT_INSTR_OFFSETS
	.align		4
        /*007c*/ 	.byte	0x04, 0x1c
        /*007e*/ 	.short	(.L_25 - .L_24)


	//   ....[0]....
.L_24:
        /*0080*/ 	.word	0x00001d70


	//----- nvinfo : EIATTR_MAX_THREADS
	.align		4
.L_25:
        /*0084*/ 	.byte	0x04, 0x05
        /*0086*/ 	.short	(.L_27 - .L_26)
.L_26:
        /*0088*/ 	.word	0x00000080
        /*008c*/ 	.word	0x00000001
        /*0090*/ 	.word	0x00000001
.L_27:


//--------------------- .nv.rel.action            --------------------------
	.section	.nv.rel.action,"",@"SHT_CUDA_RELOCINFO"
	.align	8
	.sectionentsize	8
        /*0000*/ 	.byte	0x73, 0x00, 0x00, 0x00, 0x00, 0x00, 0x00, 0x00, 0x00, 0x00, 0x00, 0x11, 0x25, 0x00, 0x05, 0x36


//--------------------- .nv.constant0.triton__0d1d2d3d4d5de --------------------------
	.section	.nv.constant0.triton__0d1d2d3d4d5de,"a",@progbits
	.align	4
.nv.constant0.triton__0d1d2d3d4d5de:
	.zero		396


//--------------------- .text.triton__0d1d2d3d4d5de --------------------------
	.section	.text.triton__0d1d2d3d4d5de,"ax",@progbits
	.sectioninfo	@"SHI_REGISTERS=56"
	.align	128
        .global         triton__0d1d2d3d4d5de
        .type           triton__0d1d2d3d4d5de,@function
        .size           triton__0d1d2d3d4d5de,(.L_x_1 - triton__0d1d2d3d4d5de)
        .other          triton__0d1d2d3d4d5de,@"STO_CUDA_ENTRY STV_DEFAULT"
triton__0d1d2d3d4d5de:
.text.triton__0d1d2d3d4d5de:
[----:B------:R-:W-:-:S02]  /*0000*/  IMAD.MOV.U32 R1, RZ, RZ, c[0x0][0x28] ;  /* 0x00000a00ff017624 */ /* 0x000fc400078e00ff */
[----:B------:R-:W0:Y:S01]  /*0010*/  S2R R0, SR_TID.X ;  /* 0x0000000000007919 */ /* 0x000e220000002100 */
[----:B------:R-:W-:Y:S01]  /*0020*/  PRMT R28, RZ, 0x7610, R28 ;  /* 0x00007610ff1c7816 */ /* 0x000fe2000000001c */
[----:B------:R-:W-:Y:S01]  /*0030*/  ULDC.64 UR4, c[0x0][0x118] ;  /* 0x0000460000047ab9 */ /* 0x000fe20000000a00 */
[----:B------:R-:W-:Y:S01]  /*0040*/  PRMT R21, RZ, 0x7610, R21 ;  /* 0x00007610ff157816 */ /* 0x000fe20000000015 */
[----:B------:R-:W1:Y:S01]  /*0050*/  S2R R3, SR_CTAID.X ;  /* 0x0000000000037919 */ /* 0x000e620000002500 */
[----:B------:R-:W-:Y:S02]  /*0060*/  PRMT R27, RZ, 0x7610, R27 ;  /* 0x00007610ff1b7816 */ /* 0x000fe4000000001b */
[----:B------:R-:W-:Y:S01]  /*0070*/  PRMT R26, RZ, 0x7610, R26 ;  /* 0x00007610ff1a7816 */ /* 0x000fe2000000001a */
[----:B0-----:R-:W-:Y:S01]  /*0080*/  IMAD.SHL.U32 R0, R0, 0x8, RZ ;  /* 0x0000000800007824 */ /* 0x001fe200078e00ff */
[----:B-1----:R-:W-:-:S04]  /*0090*/  SHF.R.S32.HI R33, RZ, 0x15, R3 ;  /* 0x00000015ff217819 */ /* 0x002fc80000011403 */
[----:B------:R-:W-:Y:S02]  /*00a0*/  LOP3.LUT R0, R0, 0x3f8, RZ, 0xc0, !PT ;  /* 0x000003f800007812 */ /* 0x000fe400078ec0ff */
[----:B------:R-:W-:-:S03]  /*00b0*/  SGXT R33, R33, 0x1 ;  /* 0x000000012121781a */ /* 0x000fc60000000200 */
[----:B------:R-:W-:-:S05]  /*00c0*/  IMAD R8, R3, 0x400, R0 ;  /* 0x0000040003087824 */ /* 0x000fca00078e0200 */
[----:B------:R-:W-:Y:S02]  /*00d0*/  SHF.R.S32.HI R7, RZ, 0x1f, R8 ;  /* 0x0000001fff077819 */ /* 0x000fe40000011408 */
[-C--:B------:R-:W-:Y:S02]  /*00e0*/  LEA.HI R2, R33, R8.reuse, RZ, 0x8 ;  /* 0x0000000821027211 */ /* 0x080fe400078f40ff */
[----:B------:R-:W-:Y:S02]  /*00f0*/  LEA.HI R7, R7, R8, RZ, 0x11 ;  /* 0x0000000807077211 */ /* 0x000fe400078f88ff */
[----:B------:R-:W-:Y:S02]  /*0100*/  SHF.R.S32.HI R0, RZ, 0x8, R2 ;  /* 0x00000008ff007819 */ /* 0x000fe40000011402 */
[----:B------:R-:W-:Y:S02]  /*0110*/  SHF.R.S32.HI R4, RZ, 0x11, R7 ;  /* 0x00000011ff047819 */ /* 0x000fe40000011407 */
[----:B------:R-:W-:-:S02]  /*0120*/  LEA.HI R3, R0, R0, RZ, 0x9 ;  /* 0x0000000000037211 */ /* 0x000fc400078f48ff */
[----:B------:R-:W-:Y:S02]  /*0130*/  LOP3.LUT R5, R4, 0xffff, RZ, 0xc0, !PT ;  /* 0x0000ffff04057812 */ /* 0x000fe400078ec0ff */
[----:B------:R-:W-:Y:S02]  /*0140*/  LOP3.LUT R3, R3, 0xffe00, RZ, 0xc0, !PT ;  /* 0x000ffe0003037812 */ /* 0x000fe400078ec0ff */
[----:B------:R-:W-:Y:S02]  /*0150*/  LEA.HI R5, R5, R4, RZ, 0x11 ;  /* 0x0000000405057211 */ /* 0x000fe400078f88ff */
[----:B------:R-:W-:Y:S01]  /*0160*/  IADD3 R14, R8, 0x1, RZ ;  /* 0x00000001080e7810 */ /* 0x000fe20007ffe0ff */
[----:B------:R-:W-:Y:S01]  /*0170*/  IMAD.IADD R3, R0, 0x1, -R3 ;  /* 0x0000000100037824 */ /* 0x000fe200078e0a03 */
[----:B------:R-:W-:Y:S02]  /*0180*/  LOP3.LUT R5, R5, 0xfffe, RZ, 0xc0, !PT ;  /* 0x0000fffe05057812 */ /* 0x000fe400078ec0ff */
[----:B------:R-:W-:-:S02]  /*0190*/  LEA.HI R0, R33, R14, RZ, 0x8 ;  /* 0x0000000e21007211 */ /* 0x000fc400078f40ff */
[----:B------:R-:W-:Y:S01]  /*01a0*/  LOP3.LUT R29, R2, 0xffffff00, RZ, 0xc0, !PT ;  /* 0xffffff00021d7812 */ /* 0x000fe200078ec0ff */
[----:B------:R-:W-:Y:S01]  /*01b0*/  IMAD.MOV R9, RZ, RZ, -R5 ;  /* 0x000000ffff097224 */ /* 0x000fe200078e0a05 */
[----:B------:R-:W-:-:S03]  /*01c0*/  LEA.HI R5, R33, R8, RZ, 0x12 ;  /* 0x0000000821057211 */ /* 0x000fc600078f90ff */
[----:B------:R-:W-:Y:S01]  /*01d0*/  IMAD.IADD R29, R8, 0x1, -R29 ;  /* 0x00000001081d7824 */ /* 0x000fe200078e0a1d */
[----:B------:R-:W-:Y:S02]  /*01e0*/  PRMT R9, R9, 0x7710, RZ ;  /* 0x0000771009097816 */ /* 0x000fe400000000ff */
[----:B------:R-:W-:-:S03]  /*01f0*/  SHF.R.S32.HI R6, RZ, 0x12, R5 ;  /* 0x00000012ff067819 */ /* 0x000fc60000011405 */
[----:B------:R-:W-:Y:S02]  /*0200*/  IMAD.IADD R4, R4, 0x1, R9 ;  /* 0x0000000104047824 */ /* 0x000fe400078e0209 */
[----:B------:R-:W-:Y:S01]  /*0210*/  IMAD R6, R3, 0x4, R6 ;  /* 0x0000000403067824 */ /* 0x000fe200078e0206 */
[----:B------:R-:W-:Y:S02]  /*0220*/  LOP3.LUT R3, R0, 0xffffff00, RZ, 0xc0, !PT ;  /* 0xffffff0000037812 */ /* 0x000fe400078ec0ff */
[----:B------:R-:W-:Y:S01]  /*0230*/  PRMT R31, R4, 0x9910, RZ ;  /* 0x00009910041f7816 */ /* 0x000fe200000000ff */
[----:B------:R-:W-:Y:S02]  /*0240*/  IMAD.SHL.U32 R24, R6, 0x400, RZ ;  /* 0x0000040006187824 */ /* 0x000fe400078e00ff */
[----:B------:R-:W-:Y:S02]  /*0250*/  IMAD.IADD R40, R14, 0x1, -R3 ;  /* 0x000000010e287824 */ /* 0x000fe400078e0a03 */
[----:B------:R-:W-:Y:S01]  /*0260*/  IMAD.SHL.U32 R31, R31, 0x100, RZ ;  /* 0x000001001f1f7824 */ /* 0x000fe200078e00ff */
[----:B------:R-:W-:-:S02]  /*0270*/  SHF.R.S32.HI R48, RZ, 0x1f, R24 ;  /* 0x0000001fff307819 */ /* 0x000fc40000011418 */
[CC--:B------:R-:W-:Y:S02]  /*0280*/  IADD3 R16, P0, R29.reuse, R24.reuse, RZ ;  /* 0x000000181d107210 */ /* 0x0c0fe40007f1e0ff */
[C---:B------:R-:W-:Y:S02]  /*0290*/  IADD3 R2, P1, R40.reuse, R24, RZ ;  /* 0x0000001828027210 */ /* 0x040fe40007f3e0ff */
[----:B------:R-:W-:Y:S02]  /*02a0*/  LEA.HI.X.SX32 R11, R29, R48, 0x1, P0 ;  /* 0x000000301d0b7211 */ /* 0x000fe400000f0eff */
[----:B------:R-:W-:Y:S02]  /*02b0*/  SHF.R.S32.HI R10, RZ, 0x1f, R31 ;  /* 0x0000001fff0a7819 */ /* 0x000fe4000001141f */
[----:B------:R-:W-:Y:S02]  /*02c0*/  IADD3 R5, P0, R31, R16, RZ ;  /* 0x000000101f057210 */ /* 0x000fe40007f1e0ff */
[----:B------:R-:W-:-:S02]  /*02d0*/  LEA.HI.X.SX32 R9, R40, R48, 0x1, P1 ;  /* 0x0000003028097211 */ /* 0x000fc400008f0eff */
[----:B------:R-:W-:Y:S01]  /*02e0*/  IADD3 R0, P1, R31, R2, RZ ;  /* 0x000000021f007210 */ /* 0x000fe20007f3e0ff */
[----:B------:R-:W-:Y:S01]  /*02f0*/  IMAD.X R6, R10, 0x1, R11, P0 ;  /* 0x000000010a067824 */ /* 0x000fe200000e060b */
[----:B------:R-:W-:Y:S02]  /*0300*/  LEA R18, P0, R5, c[0x0][0x160], 0x1 ;  /* 0x0000580005127a11 */ /* 0x000fe400078008ff */
[----:B------:R-:W-:Y:S01]  /*0310*/  LEA R4, P2, R0, c[0x0][0x160], 0x1 ;  /* 0x0000580000047a11 */ /* 0x000fe200078408ff */
[----:B------:R-:W-:Y:S01]  /*0320*/  IMAD.X R3, R10, 0x1, R9, P1 ;  /* 0x000000010a037824 */ /* 0x000fe200008e0609 */
[----:B------:R-:W-:Y:S02]  /*0330*/  ISETP.GE.AND P1, PT, R29, 0x80, PT ;  /* 0x000000801d00780c */ /* 0x000fe40003f26270 */
[----:B------:R-:W-:Y:S02]  /*0340*/  LEA.HI.X R19, R5, c[0x0][0x164], R6, 0x1, P0 ;  /* 0x0000590005137a11 */ /* 0x000fe400000f0c06 */
[----:B------:R-:W-:-:S02]  /*0350*/  LEA.HI.X R5, R0, c[0x0][0x164], R3, 0x1, P2 ;  /* 0x0000590000057a11 */ /* 0x000fc400010f0c03 */
[----:B------:R-:W-:Y:S02]  /*0360*/  ISETP.GT.AND P2, PT, R29, 0x7f, PT ;  /* 0x0000007f1d00780c */ /* 0x000fe40003f44270 */
[----:B------:R-:W-:Y:S02]  /*0370*/  LEA R12, P3, R16, c[0x0][0x160], 0x1 ;  /* 0x00005800100c7a11 */ /* 0x000fe400078608ff */
[----:B------:R-:W-:Y:S02]  /*0380*/  ISETP.GE.AND P0, PT, R40, 0x80, PT ;  /* 0x000000802800780c */ /* 0x000fe40003f06270 */
[----:B------:R-:W-:Y:S01]  /*0390*/  LEA.HI.X R13, R16, c[0x0][0x164], R11, 0x1, P3 ;  /* 0x00005900100d7a11 */ /* 0x000fe200018f0c0b */
[----:B------:R0:W2:Y:S01]  /*03a0*/  @!P1 LDG.E.U16 R21, [R18.64+0x100] ;  /* 0x0001000412159981 */ /* 0x0000a2000c1e1500 */
[----:B------:R-:W-:Y:S02]  /*03b0*/  ISETP.GT.AND P6, PT, R40, 0x7f, PT ;  /* 0x0000007f2800780c */ /* 0x000fe40003fc4270 */
[----:B------:R-:W-:Y:S01]  /*03c0*/  PRMT R6, RZ, 0x7610, R6 ;  /* 0x00007610ff067816 */ /* 0x000fe20000000006 */
[----:B------:R-:W3:Y:S04]  /*03d0*/  @!P1 LDG.E.U16 R28, [R12.64+0x500] ;  /* 0x000500040c1c9981 */ /* 0x000ee8000c1e1500 */
[----:B------:R0:W4:Y:S01]  /*03e0*/  @P2 LDG.E.U16 R27, [R18.64+-0x100] ;  /* 0xffff0004121b2981 */ /* 0x000122000c1e1500 */
[----:B------:R-:W-:-:S03]  /*03f0*/  PRMT R3, RZ, 0x7610, R3 ;  /* 0x00007610ff037816 */ /* 0x000fc60000000003 */
[----:B------:R-:W5:Y:S04]  /*0400*/  @P2 LDG.E.U16 R26, [R12.64+0x300] ;  /* 0x000300040c1a2981 */ /* 0x000f68000c1e1500 */
[----:B------:R1:W5:Y:S01]  /*0410*/  @!P0 LDG.E.U16 R6, [R4.64+0x100] ;  /* 0x0001000404068981 */ /* 0x000362000c1e1500 */
[----:B------:R-:W-:-:S03]  /*0420*/  LEA R16, P3, R2, c[0x0][0x160], 0x1 ;  /* 0x0000580002107a11 */ /* 0x000fc600078608ff */
[----:B------:R1:W5:Y:S01]  /*0430*/  @P6 LDG.E.U16 R3, [R4.64+-0x100] ;  /* 0xffff000404036981 */ /* 0x000362000c1e1500 */
[----:B------:R-:W-:Y:S02]  /*0440*/  PRMT R15, RZ, 0x7610, R15 ;  /* 0x00007610ff0f7816 */ /* 0x000fe4000000000f */
[----:B------:R-:W-:Y:S02]  /*0450*/  PRMT R11, RZ, 0x7610, R11 ;  /* 0x00007610ff0b7816 */ /* 0x000fe4000000000b */
[----:B------:R-:W-:-:S05]  /*0460*/  LEA.HI.X R17, R2, c[0x0][0x164], R9, 0x1, P3 ;  /* 0x0000590002117a11 */ /* 0x000fca00018f0c09 */
[----:B------:R0:W5:Y:S04]  /*0470*/  @!P0 LDG.E.U16 R15, [R16.64+0x500] ;  /* 0x00050004100f8981 */ /* 0x000168000c1e1500 */
[----:B------:R0:W5:Y:S01]  /*0480*/  @P6 LDG.E.U16 R11, [R16.64+0x300] ;  /* 0x00030004100b6981 */ /* 0x000162000c1e1500 */
[----:B------:R-:W-:-:S04]  /*0490*/  IADD3 R30, R8, 0x2, RZ ;  /* 0x00000002081e7810 */ /* 0x000fc80007ffe0ff */
[----:B------:R-:W-:-:S04]  /*04a0*/  LEA.HI R0, R33, R30, RZ, 0x8 ;  /* 0x0000001e21007211 */ /* 0x000fc800078f40ff */
[----:B------:R-:W-:Y:S01]  /*04b0*/  LOP3.LUT R25, R0, 0xffffff00, RZ, 0xc0, !PT ;  /* 0xffffff0000197812 */ /* 0x000fe200078ec0ff */
[----:B0-----:R0:W5:Y:S04]  /*04c0*/  LDG.E.U16 R16, [R16.64+0x400] ;  /* 0x0004000410107981 */ /* 0x001168000c1e1500 */
[----:B------:R-:W-:-:S05]  /*04d0*/  IMAD.IADD R25, R30, 0x1, -R25 ;  /* 0x000000011e197824 */ /* 0x000fca00078e0a19 */
[----:B------:R-:W-:-:S04]  /*04e0*/  IADD3 R2, P3, R25, R24, RZ ;  /* 0x0000001819027210 */ /* 0x000fc80007f7e0ff */
[----:B------:R-:W-:Y:S02]  /*04f0*/  LEA.HI.X.SX32 R9, R25, R48, 0x1, P3 ;  /* 0x0000003019097211 */ /* 0x000fe400018f0eff */
[----:B------:R-:W-:-:S05]  /*0500*/  IADD3 R0, P5, R31, R2, RZ ;  /* 0x000000021f007210 */ /* 0x000fca0007fbe0ff */
[----:B-1----:R-:W-:Y:S01]  /*0510*/  IMAD.X R5, R10, 0x1, R9, P5 ;  /* 0x000000010a057824 */ /* 0x002fe200028e0609 */
[C---:B------:R-:W-:Y:S02]  /*0520*/  LEA R4, P5, R0.reuse, c[0x0][0x160], 0x1 ;  /* 0x0000580000047a11 */ /* 0x040fe400078a08ff */
[C---:B------:R-:W-:Y:S02]  /*0530*/  ISETP.GE.AND P4, PT, R25.reuse, 0x80, PT ;  /* 0x000000801900780c */ /* 0x040fe40003f86270 */
[----:B------:R-:W-:Y:S02]  /*0540*/  LEA.HI.X R5, R0, c[0x0][0x164], R5, 0x1, P5 ;  /* 0x0000590000057a11 */ /* 0x000fe400028f0c05 */
[----:B------:R-:W-:Y:S02]  /*0550*/  ISETP.GT.AND P5, PT, R25, 0x7f, PT ;  /* 0x0000007f1900780c */ /* 0x000fe40003fa4270 */
[----:B------:R-:W-:Y:S02]  /*0560*/  LEA R22, P3, R2, c[0x0][0x160], 0x1 ;  /* 0x0000580002167a11 */ /* 0x000fe400078608ff */
[----:B------:R-:W-:-:S02]  /*0570*/  PRMT R34, RZ, 0x7610, R34 ;  /* 0x00007610ff227816 */ /* 0x000fc40000000022 */
[----:B------:R-:W-:Y:S02]  /*0580*/  LEA.HI.X R23, R2, c[0x0][0x164], R9, 0x1, P3 ;  /* 0x0000590002177a11 */ /* 0x000fe400018f0c09 */
[----:B------:R-:W-:Y:S02]  /*0590*/  PRMT R45, RZ, 0x7610, R45 ;  /* 0x00007610ff2d7816 */ /* 0x000fe4000000002d */
[----:B------:R-:W-:Y:S01]  /*05a0*/  PRMT R2, RZ, 0x7610, R2 ;  /* 0x00007610ff027816 */ /* 0x000fe20000000002 */
[----:B------:R-:W5:Y:S01]  /*05b0*/  @!P4 LDG.E.U16 R34, [R22.64+0x500] ;  /* 0x000500041622c981 */ /* 0x000f62000c1e1500 */
[----:B------:R-:W-:-:S03]  /*05c0*/  PRMT R9, RZ, 0x7610, R9 ;  /* 0x00007610ff097816 */ /* 0x000fc60000000009 */
[----:B------:R1:W5:Y:S04]  /*05d0*/  @!P4 LDG.E.U16 R45, [R4.64+0x100] ;  /* 0x00010004042dc981 */ /* 0x000368000c1e1500 */
[----:B------:R1:W5:Y:S04]  /*05e0*/  @P5 LDG.E.U16 R2, [R4.64+-0x100] ;  /* 0xffff000404025981 */ /* 0x000368000c1e1500 */
[----:B------:R-:W5:Y:S01]  /*05f0*/  @P5 LDG.E.U16 R9, [R22.64+0x300] ;  /* 0x0003000416095981 */ /* 0x000f62000c1e1500 */
[----:B------:R-:W-:-:S04]  /*0600*/  IADD3 R0, R8, 0x3, RZ ;  /* 0x0000000308007810 */ /* 0x000fc80007ffe0ff */
[----:B------:R-:W-:-:S04]  /*0610*/  LEA.HI R18, R33, R0, RZ, 0x8 ;  /* 0x0000000021127211 */ /* 0x000fc800078f40ff */
[----:B------:R-:W-:-:S05]  /*0620*/  LOP3.LUT R19, R18, 0xffffff00, RZ, 0xc0, !PT ;  /* 0xffffff0012137812 */ /* 0x000fca00078ec0ff */
[----:B------:R-:W-:-:S05]  /*0630*/  IMAD.IADD R36, R0, 0x1, -R19 ;  /* 0x0000000100247824 */ /* 0x000fca00078e0a13 */
[----:B------:R-:W-:-:S04]  /*0640*/  IADD3 R32, P3, R36, R24, RZ ;  /* 0x0000001824207210 */ /* 0x000fc80007f7e0ff */
[----:B------:R-:W-:Y:S02]  /*0650*/  LEA.HI.X.SX32 R35, R36, R48, 0x1, P3 ;  /* 0x0000003024237211 */ /* 0x000fe400018f0eff */
[----:B------:R-:W-:-:S05]  /*0660*/  IADD3 R19, P3, R31, R32, RZ ;  /* 0x000000201f137210 */ /* 0x000fca0007f7e0ff */
[----:B------:R-:W-:Y:S01]  /*0670*/  IMAD.X R20, R10, 0x1, R35, P3 ;  /* 0x000000010a147824 */ /* 0x000fe200018e0623 */
[----:B------:R-:W-:-:S04]  /*0680*/  LEA R18, P3, R19, c[0x0][0x160], 0x1 ;  /* 0x0000580013127a11 */ /* 0x000fc800078608ff */
[----:B------:R-:W-:Y:S02]  /*0690*/  LEA.HI.X R19, R19, c[0x0][0x164], R20, 0x1, P3 ;  /* 0x0000590013137a11 */ /* 0x000fe400018f0c14 */
[----:B------:R-:W-:Y:S02]  /*06a0*/  LEA R20, P3, R32, c[0x0][0x160], 0x1 ;  /* 0x0000580020147a11 */ /* 0x000fe400078608ff */
[----:B------:R-:W-:-:S04]  /*06b0*/  IADD3 R42, R8, 0x4, RZ ;  /* 0x00000004082a7810 */ /* 0x000fc80007ffe0ff */
[----:B-1----:R-:W-:Y:S02]  /*06c0*/  LEA.HI R4, R33, R42, RZ, 0x8 ;  /* 0x0000002a21047211 */ /* 0x002fe400078f40ff */
[----:B------:R-:W-:Y:S02]  /*06d0*/  PRMT R44, RZ, 0x7610, R44 ;  /* 0x00007610ff2c7816 */ /* 0x000fe4000000002c */
[----:B------:R-:W-:Y:S02]  /*06e0*/  PRMT R41, RZ, 0x7610, R41 ;  /* 0x00007610ff297816 */ /* 0x000fe40000000029 */
[----:B------:R-:W-:Y:S02]  /*06f0*/  PRMT R39, RZ, 0x7610, R39 ;  /* 0x00007610ff277816 */ /* 0x000fe40000000027 */
[----:B------:R-:W-:Y:S02]  /*0700*/  PRMT R38, RZ, 0x7610, R38 ;  /* 0x00007610ff267816 */ /* 0x000fe40000000026 */
[----:B--2---:R-:W-:-:S02]  /*0710*/  SEL R37, R21, RZ, !P1 ;  /* 0x000000ff15257207 */ /* 0x004fc40004800000 */
[----:B---3--:R-:W-:Y:S02]  /*0720*/  SEL R28, R28, RZ, !P1 ;  /* 0x000000ff1c1c7207 */ /* 0x008fe40004800000 */
[----:B------:R-:W-:Y:S02]  /*0730*/  LEA.HI.X R21, R32, c[0x0][0x164], R35, 0x1, P3 ;  /* 0x0000590020157a11 */ /* 0x000fe400018f0c23 */
[----:B----4-:R-:W-:Y:S01]  /*0740*/  SEL R5, R27, RZ, P2 ;  /* 0x000000ff1b057207 */ /* 0x010fe20001000000 */
[----:B------:R-:W-:Y:S01]  /*0750*/  IMAD.U32 R37, R37, 0x10000, RZ ;  /* 0x0001000025257824 */ /* 0x000fe200078e00ff */
[----:B-----5:R-:W-:Y:S01]  /*0760*/  SEL R32, R26, RZ, P2 ;  /* 0x000000ff1a207207 */ /* 0x020fe20001000000 */
[----:B------:R-:W-:Y:S02]  /*0770*/  IMAD.U32 R26, R28, 0x10000, RZ ;  /* 0x000100001c1a7824 */ /* 0x000fe400078e00ff */
[----:B------:R-:W-:Y:S01]  /*0780*/  IMAD.U32 R5, R5, 0x10000, RZ ;  /* 0x0001000005057824 */ /* 0x000fe200078e00ff */
[----:B------:R-:W-:Y:S01]  /*0790*/  SEL R28, R6, RZ, !P0 ;  /* 0x000000ff061c7207 */ /* 0x000fe20004000000 */
[----:B------:R-:W-:Y:S01]  /*07a0*/  FADD R6, RZ, -R26 ;  /* 0x8000001aff067221 */ /* 0x000fe20000000000 */
[----:B------:R-:W-:-:S02]  /*07b0*/  FADD R37, RZ, -R37 ;  /* 0x80000025ff257221 */ /* 0x000fc40000000000 */
[----:B------:R-:W-:Y:S01]  /*07c0*/  @P1 FSEL R37, R5, RZ, P2 ;  /* 0x000000ff05251208 */ /* 0x000fe20001000000 */
[----:B------:R-:W-:Y:S01]  /*07d0*/  IMAD.U32 R26, R28, 0x10000, RZ ;  /* 0x000100001c1a7824 */ /* 0x000fe200078e00ff */
[----:B------:R-:W-:Y:S02]  /*07e0*/  SEL R28, R3, RZ, P6 ;  /* 0x000000ff031c7207 */ /* 0x000fe40003000000 */
[----:B------:R-:W-:Y:S01]  /*07f0*/  LOP3.LUT R5, R4, 0xffffff00, RZ, 0xc0, !PT ;  /* 0xffffff0004057812 */ /* 0x000fe200078ec0ff */
[----:B------:R-:W-:Y:S02]  /*0800*/  IMAD.U32 R27, R32, 0x10000, RZ ;  /* 0x00010000201b7824 */ /* 0x000fe400078e00ff */
[----:B------:R-:W-:Y:S02]  /*0810*/  IMAD.U32 R4, R28, 0x10000, RZ ;  /* 0x000100001c047824 */ /* 0x000fe400078e00ff */
[----:B------:R-:W-:Y:S01]  /*0820*/  IMAD.IADD R28, R42, 0x1, -R5 ;  /* 0x000000012a1c7824 */ /* 0x000fe200078e0a05 */
[----:B------:R-:W-:Y:S01]  /*0830*/  FADD R3, RZ, -R26 ;  /* 0x8000001aff037221 */ /* 0x000fe20000000000 */
[----:B------:R-:W-:-:S02]  /*0840*/  @P1 FSEL R6, R27, RZ, P2 ;  /* 0x000000ff1b061208 */ /* 0x000fc40001000000 */
[----:B------:R-:W-:Y:S02]  /*0850*/  @P0 FSEL R3, R4, RZ, P6 ;  /* 0x000000ff04030208 */ /* 0x000fe40003000000 */
[C---:B------:R-:W-:Y:S02]  /*0860*/  ISETP.GE.AND P1, PT, R36.reuse, 0x80, PT ;  /* 0x000000802400780c */ /* 0x040fe40003f26270 */
[----:B------:R-:W-:Y:S02]  /*0870*/  SEL R15, R15, RZ, !P0 ;  /* 0x000000ff0f0f7207 */ /* 0x000fe40004000000 */
[----:B------:R-:W-:Y:S02]  /*0880*/  ISETP.GT.AND P2, PT, R36, 0x7f, PT ;  /* 0x0000007f2400780c */ /* 0x000fe40003f44270 */
[C---:B------:R-:W-:Y:S02]  /*0890*/  IADD3 R32, P3, R28.reuse, R24, RZ ;  /* 0x000000181c207210 */ /* 0x040fe40007f7e0ff */
[----:B------:R-:W-:Y:S01]  /*08a0*/  SEL R4, R11, RZ, P6 ;  /* 0x000000ff0b047207 */ /* 0x000fe20003000000 */
[----:B------:R-:W-:Y:S01]  /*08b0*/  IMAD.U32 R53, R15, 0x10000, RZ ;  /* 0x000100000f357824 */ /* 0x000fe200078e00ff */
[----:B------:R-:W-:-:S02]  /*08c0*/  LEA.HI.X.SX32 R27, R28, R48, 0x1, P3 ;  /* 0x000000301c1b7211 */ /* 0x000fc400018f0eff */
[----:B------:R-:W-:Y:S01]  /*08d0*/  IADD3 R5, P3, R31, R32, RZ ;  /* 0x000000201f057210 */ /* 0x000fe20007f7e0ff */
[----:B------:R-:W-:Y:S01]  /*08e0*/  IMAD.U32 R4, R4, 0x10000, RZ ;  /* 0x0001000004047824 */ /* 0x000fe200078e00ff */
[----:B------:R-:W-:Y:S01]  /*08f0*/  FADD R53, RZ, -R53 ;  /* 0x80000035ff357221 */ /* 0x000fe20000000000 */
[----:B------:R-:W-:Y:S01]  /*0900*/  PRMT R11, RZ, 0x7610, R11 ;  /* 0x00007610ff0b7816 */ /* 0x000fe2000000000b */
[----:B------:R1:W2:Y:S01]  /*0910*/  @!P1 LDG.E.U16 R44, [R18.64+0x100] ;  /* 0x00010004122c9981 */ /* 0x0002a2000c1e1500 */
[----:B------:R-:W-:Y:S01]  /*0920*/  IMAD.X R26, R10, 0x1, R27, P3 ;  /* 0x000000010a1a7824 */ /* 0x000fe200018e061b */
[----:B------:R-:W-:Y:S02]  /*0930*/  @P0 FSEL R53, R4, RZ, P6 ;  /* 0x000000ff04350208 */ /* 0x000fe40003000000 */
[C---:B------:R-:W-:Y:S01]  /*0940*/  ISETP.GE.AND P0, PT, R28.reuse, 0x80, PT ;  /* 0x000000801c00780c */ /* 0x040fe20003f06270 */
[----:B------:R1:W3:Y:S01]  /*0950*/  @P2 LDG.E.U16 R41, [R18.64+-0x100] ;  /* 0xffff000412292981 */ /* 0x0002e2000c1e1500 */
[----:B------:R-:W-:-:S02]  /*0960*/  ISETP.GT.AND P3, PT, R28, 0x7f, PT ;  /* 0x0000007f1c00780c */ /* 0x000fc40003f64270 */
[----:B------:R-:W-:Y:S01]  /*0970*/  LEA R4, P6, R5, c[0x0][0x160], 0x1 ;  /* 0x0000580005047a11 */ /* 0x000fe200078c08ff */
[----:B------:R-:W4:Y:S01]  /*0980*/  @!P1 LDG.E.U16 R11, [R20.64+0x500] ;  /* 0x00050004140b9981 */ /* 0x000f22000c1e1500 */
[----:B------:R-:W-:-:S03]  /*0990*/  PRMT R15, RZ, 0x7610, R15 ;  /* 0x00007610ff0f7816 */ /* 0x000fc6000000000f */
[----:B------:R-:W5:Y:S01]  /*09a0*/  @P2 LDG.E.U16 R38, [R20.64+0x300] ;  /* 0x0003000414262981 */ /* 0x000f62000c1e1500 */
[----:B-1----:R-:W-:Y:S02]  /*09b0*/  LEA.HI R18, R33, R14, RZ, 0x11 ;  /* 0x0000000e21127211 */ /* 0x002fe400078f88ff */
[----:B------:R-:W-:Y:S02]  /*09c0*/  LEA.HI.X R5, R5, c[0x0][0x164], R26, 0x1, P6 ;  /* 0x0000590005057a11 */ /* 0x000fe400030f0c1a */
[----:B------:R-:W-:Y:S02]  /*09d0*/  LOP3.LUT R49, R18, 0xfffe0000, RZ, 0xc0, !PT ;  /* 0xfffe000012317812 */ /* 0x000fe400078ec0ff */
[----:B------:R-:W-:Y:S01]  /*09e0*/  LEA R26, P6, R32, c[0x0][0x160], 0x1 ;  /* 0x00005800201a7a11 */ /* 0x000fe200078c08ff */
[----:B------:R1:W3:Y:S01]  /*09f0*/  @!P0 LDG.E.U16 R15, [R4.64+0x100] ;  /* 0x00010004040f8981 */ /* 0x0002e2000c1e1500 */
[----:B------:R-:W-:Y:S01]  /*0a00*/  LEA.HI R19, R33, R30, RZ, 0x11 ;  /* 0x0000001e21137211 */ /* 0x000fe200078f88ff */
[----:B------:R-:W-:Y:S01]  /*0a10*/  IMAD.IADD R49, R14, 0x1, -R49 ;  /* 0x000000010e317824 */ /* 0x000fe200078e0a31 */
[----:B------:R-:W-:Y:S01]  /*0a20*/  PRMT R14, RZ, 0x7610, R14 ;  /* 0x00007610ff0e7816 */ /* 0x000fe2000000000e */
[----:B------:R1:W5:Y:S01]  /*0a30*/  @P3 LDG.E.U16 R39, [R4.64+-0x100] ;  /* 0xffff000404273981 */ /* 0x000362000c1e1500 */
[----:B------:R-:W-:-:S02]  /*0a40*/  LEA.HI.X R27, R32, c[0x0][0x164], R27, 0x1, P6 ;  /* 0x00005900201b7a11 */ /* 0x000fc400030f0c1b */
[----:B------:R-:W-:Y:S02]  /*0a50*/  LOP3.LUT R19, R19, 0xfffe0000, RZ, 0xc0, !PT ;  /* 0xfffe000013137812 */ /* 0x000fe400078ec0ff */
[C---:B------:R-:W-:Y:S01]  /*0a60*/  LEA.HI R18, R33.reuse, R0, RZ, 0x11 ;  /* 0x0000000021127211 */ /* 0x040fe200078f88ff */
[----:B------:R-:W5:Y:S01]  /*0a70*/  @!P0 LDG.E.U16 R14, [R26.64+0x500] ;  /* 0x000500041a0e8981 */ /* 0x000f62000c1e1500 */
[----:B-1----:R-:W-:Y:S01]  /*0a80*/  PRMT R5, RZ, 0x7610, R5 ;  /* 0x00007610ff057816 */ /* 0x002fe20000000005 */
[----:B------:R-:W-:Y:S01]  /*0a90*/  IMAD.IADD R30, R30, 0x1, -R19 ;  /* 0x000000011e1e7824 */ /* 0x000fe200078e0a13 */
[----:B------:R-:W-:Y:S02]  /*0aa0*/  LOP3.LUT R19, R18, 0xfffe0000, RZ, 0xc0, !PT ;  /* 0xfffe000012137812 */ /* 0x000fe400078ec0ff */
[----:B------:R-:W-:Y:S02]  /*0ab0*/  IADD3 R4, R8, 0x5, RZ ;  /* 0x0000000508047810 */ /* 0x000fe40007ffe0ff */
[----:B------:R-:W0:Y:S01]  /*0ac0*/  @P3 LDG.E.U16 R5, [R26.64+0x300] ;  /* 0x000300041a053981 */ /* 0x000e22000c1e1500 */
[C---:B------:R-:W-:Y:S01]  /*0ad0*/  LEA.HI R32, R33.reuse, R42, RZ, 0x11 ;  /* 0x0000002a21207211 */ /* 0x040fe200078f88ff */
[----:B------:R-:W-:Y:S01]  /*0ae0*/  IMAD.IADD R0, R0, 0x1, -R19 ;  /* 0x0000000100007824 */ /* 0x000fe200078e0a13 */
[----:B------:R-:W-:-:S02]  /*0af0*/  LEA.HI R18, R33, R4, RZ, 0x8 ;  /* 0x0000000421127211 */ /* 0x000fc400078f40ff */
[----:B------:R-:W-:Y:S02]  /*0b00*/  LEA.HI R19, R33, R4, RZ, 0x11 ;  /* 0x0000000421137211 */ /* 0x000fe400078f88ff */
[----:B------:R-:W-:Y:S02]  /*0b10*/  LOP3.LUT R35, R32, 0xfffe0000, RZ, 0xc0, !PT ;  /* 0xfffe000020237812 */ /* 0x000fe400078ec0ff */
[----:B------:R-:W-:Y:S02]  /*0b20*/  LOP3.LUT R47, R18, 0xffffff00, RZ, 0xc0, !PT ;  /* 0xffffff00122f7812 */ /* 0x000fe400078ec0ff */
[----:B------:R-:W-:Y:S02]  /*0b30*/  LOP3.LUT R19, R19, 0xfffe0000, RZ, 0xc0, !PT ;  /* 0xfffe000013137812 */ /* 0x000fe400078ec0ff */
[----:B------:R-:W-:Y:S01]  /*0b40*/  IADD3 R32, R8, 0x6, RZ ;  /* 0x0000000608207810 */ /* 0x000fe20007ffe0ff */
[----:B------:R-:W-:Y:S02]  /*0b50*/  IMAD.IADD R42, R42, 0x1, -R35 ;  /* 0x000000012a2a7824 */ /* 0x000fe400078e0a23 */
[C---:B------:R-:W-:Y:S01]  /*0b60*/  IMAD.IADD R47, R4.reuse, 0x1, -R47 ;  /* 0x00000001042f7824 */ /* 0x040fe200078e0a2f */
[CC--:B------:R-:W-:Y:S01]  /*0b70*/  LEA.HI R18, R33.reuse, R32.reuse, RZ, 0x11 ;  /* 0x0000002021127211 */ /* 0x0c0fe200078f88ff */
[----:B------:R-:W-:Y:S01]  /*0b80*/  IMAD.IADD R35, R4, 0x1, -R19 ;  /* 0x0000000104237824 */ /* 0x000fe200078e0a13 */
[----:B------:R-:W-:-:S02]  /*0b90*/  LEA.HI R4, R33, R32, RZ, 0x8 ;  /* 0x0000002021047211 */ /* 0x000fc400078f40ff */
[----:B------:R-:W-:Y:S02]  /*0ba0*/  LOP3.LUT R19, R18, 0xfffe0000, RZ, 0xc0, !PT ;  /* 0xfffe000012137812 */ /* 0x000fe400078ec0ff */
[----:B------:R-:W-:Y:S02]  /*0bb0*/  LOP3.LUT R43, R4, 0xffffff00, RZ, 0xc0, !PT ;  /* 0xffffff00042b7812 */ /* 0x000fe400078ec0ff */
[----:B------:R-:W-:Y:S02]  /*0bc0*/  IADD3 R18, R8, 0x7, RZ ;  /* 0x0000000708127810 */ /* 0x000fe40007ffe0ff */
[----:B------:R-:W-:Y:S02]  /*0bd0*/  SEL R51, R34, RZ, !P4 ;  /* 0x000000ff22337207 */ /* 0x000fe40006000000 */
[----:B------:R-:W-:Y:S02]  /*0be0*/  SEL R45, R45, RZ, !P4 ;  /* 0x000000ff2d2d7207 */ /* 0x000fe40006000000 */
[----:B------:R-:W-:-:S02]  /*0bf0*/  SEL R2, R2, RZ, P5 ;  /* 0x000000ff02027207 */ /* 0x000fc40002800000 */
[----:B------:R-:W-:Y:S01]  /*0c00*/  SEL R9, R9, RZ, P5 ;  /* 0x000000ff09097207 */ /* 0x000fe20002800000 */
[C---:B------:R-:W-:Y:S01]  /*0c10*/  IMAD.IADD R43, R32.reuse, 0x1, -R43 ;  /* 0x00000001202b7824 */ /* 0x040fe200078e0a2b */
[CC--:B------:R-:W-:Y:S01]  /*0c20*/  LEA.HI R4, R33.reuse, R18.reuse, RZ, 0x8 ;  /* 0x0000001221047211 */ /* 0x0c0fe200078f40ff */
[----:B------:R-:W-:Y:S01]  /*0c30*/  IMAD.IADD R32, R32, 0x1, -R19 ;  /* 0x0000000120207824 */ /* 0x000fe200078e0a13 */
[----:B------:R-:W-:Y:S01]  /*0c40*/  LEA.HI R19, R33, R18, RZ, 0x11 ;  /* 0x0000001221137211 */ /* 0x000fe200078f88ff */
[----:B------:R-:W-:Y:S01]  /*0c50*/  IMAD.U32 R51, R51, 0x10000, RZ ;  /* 0x0001000033337824 */ /* 0x000fe200078e00ff */
[----:B------:R-:W-:Y:S01]  /*0c60*/  LOP3.LUT R33, R4, 0xffffff00, RZ, 0xc0, !PT ;  /* 0xffffff0004217812 */ /* 0x000fe200078ec0ff */
[----:B------:R-:W-:Y:S01]  /*0c70*/  IMAD.U32 R50, R45, 0x10000, RZ ;  /* 0x000100002d327824 */ /* 0x000fe200078e00ff */
[----:B------:R1:W5:Y:S01]  /*0c80*/  LDG.E.U16 R34, [R12.64+0x400] ;  /* 0x000400040c227981 */ /* 0x000362000c1e1500 */
[----:B------:R-:W-:Y:S02]  /*0c90*/  IMAD.U32 R2, R2, 0x10000, RZ ;  /* 0x0001000002027824 */ /* 0x000fe400078e00ff */
[----:B------:R-:W-:Y:S01]  /*0ca0*/  IMAD.U32 R9, R9, 0x10000, RZ ;  /* 0x0001000009097824 */ /* 0x000fe200078e00ff */
[----:B------:R-:W-:Y:S01]  /*0cb0*/  IADD3 R4, P6, R47, R24, RZ ;  /* 0x000000182f047210 */ /* 0x000fe20007fde0ff */
[----:B------:R-:W-:Y:S01]  /*0cc0*/  FADD R51, RZ, -R51 ;  /* 0x80000033ff337221 */ /* 0x000fe20000000000 */
[----:B------:R-:W-:Y:S01]  /*0cd0*/  FADD R50, RZ, -R50 ;  /* 0x80000032ff327221 */ /* 0x000fe20000000000 */
[----:B------:R-:W-:-:S02]  /*0ce0*/  @P4 FSEL R50, R2, RZ, P5 ;  /* 0x000000ff02324208 */ /* 0x000fc40002800000 */
[----:B------:R-:W-:Y:S02]  /*0cf0*/  @P4 FSEL R51, R9, RZ, P5 ;  /* 0x000000ff09334208 */ /* 0x000fe40002800000 */
[----:B------:R-:W-:Y:S02]  /*0d00*/  LEA.HI.X.SX32 R9, R47, R48, 0x1, P6 ;  /* 0x000000302f097211 */ /* 0x000fe400030f0eff */
[----:B------:R-:W-:-:S05]  /*0d10*/  IADD3 R2, P4, R31, R4, RZ ;  /* 0x000000041f027210 */ /* 0x000fca0007f9e0ff */
[----:B-1----:R-:W-:Y:S01]  /*0d20*/  IMAD.X R13, R10, 0x1, R9, P4 ;  /* 0x000000010a0d7824 */ /* 0x002fe200020e0609 */
[C---:B------:R-:W-:Y:S02]  /*0d30*/  LEA R12, P4, R2.reuse, c[0x0][0x160], 0x1 ;  /* 0x00005800020c7a11 */ /* 0x040fe400078808ff */
[C---:B------:R-:W-:Y:S02]  /*0d40*/  ISETP.GE.AND P5, PT, R47.reuse, 0x80, PT ;  /* 0x000000802f00780c */ /* 0x040fe40003fa6270 */
[----:B------:R-:W-:Y:S02]  /*0d50*/  LEA.HI.X R13, R2, c[0x0][0x164], R13, 0x1, P4 ;  /* 0x00005900020d7a11 */ /* 0x000fe400020f0c0d */
[----:B------:R-:W-:Y:S02]  /*0d60*/  ISETP.GT.AND P4, PT, R47, 0x7f, PT ;  /* 0x0000007f2f00780c */ /* 0x000fe40003f84270 */
[----:B------:R-:W-:Y:S01]  /*0d70*/  LOP3.LUT R19, R19, 0xfffe0000, RZ, 0xc0, !PT ;  /* 0xfffe000013137812 */ /* 0x000fe200078ec0ff */
[----:B------:R-:W-:Y:S01]  /*0d80*/  IMAD.IADD R33, R18, 0x1, -R33 ;  /* 0x0000000112217824 */ /* 0x000fe200078e0a21 */
[----:B------:R-:W-:-:S03]  /*0d90*/  PRMT R2, RZ, 0x7610, R2 ;  /* 0x00007610ff027816 */ /* 0x000fc60000000002 */
[--C-:B------:R-:W-:Y:S01]  /*0da0*/  IMAD.IADD R18, R18, 0x1, -R19.reuse ;  /* 0x0000000112127824 */ /* 0x100fe200078e0a13 */
[----:B------:R-:W-:Y:S02]  /*0db0*/  PRMT R19, RZ, 0x7610, R19 ;  /* 0x00007610ff137816 */ /* 0x000fe40000000013 */
[----:B------:R1:W5:Y:S04]  /*0dc0*/  @!P5 LDG.E.U16 R2, [R12.64+0x100] ;  /* 0x000100040c02d981 */ /* 0x000368000c1e1500 */
[----:B------:R1:W5:Y:S01]  /*0dd0*/  @P4 LDG.E.U16 R19, [R12.64+-0x100] ;  /* 0xffff00040c134981 */ /* 0x000362000c1e1500 */
[-C--:B------:R-:W-:Y:S02]  /*0de0*/  IADD3 R52, P6, R43, R24.reuse, RZ ;  /* 0x000000182b347210 */ /* 0x080fe40007fde0ff */
[----:B------:R-:W-:-:S02]  /*0df0*/  IADD3 R29, R31, R24, R29 ;  /* 0x000000181f1d7210 */ /* 0x000fc40007ffe01d */
[----:B------:R-:W-:Y:S02]  /*0e00*/  IADD3 R25, R31, R24, R25 ;  /* 0x000000181f197210 */ /* 0x000fe40007ffe019 */
[----:B--2---:R-:W-:Y:S02]  /*0e10*/  SEL R44, R44, RZ, !P1 ;  /* 0x000000ff2c2c7207 */ /* 0x004fe40004800000 */
[----:B----4-:R-:W-:-:S05]  /*0e20*/  SEL R11, R11, RZ, !P1 ;  /* 0x000000ff0b0b7207 */ /* 0x010fca0004800000 */
[----:B------:R-:W-:Y:S02]  /*0e30*/  IMAD.U32 R46, R11, 0x10000, RZ ;  /* 0x000100000b2e7824 */ /* 0x000fe400078e00ff */
[----:B------:R-:W-:Y:S01]  /*0e40*/  IMAD.U32 R45, R44, 0x10000, RZ ;  /* 0x000100002c2d7824 */ /* 0x000fe200078e00ff */
[----:B---3--:R-:W-:Y:S02]  /*0e50*/  SEL R15, R15, RZ, !P0 ;  /* 0x000000ff0f0f7207 */ /* 0x008fe40004000000 */
[----:B-----5:R-:W-:-:S03]  /*0e60*/  SEL R11, R39, RZ, P3 ;  /* 0x000000ff270b7207 */ /* 0x020fc60001800000 */
[----:B------:R-:W-:Y:S01]  /*0e70*/  IMAD.U32 R44, R15, 0x10000, RZ ;  /* 0x000100000f2c7824 */ /* 0x000fe200078e00ff */
[----:B------:R-:W-:Y:S01]  /*0e80*/  SEL R38, R38, RZ, P2 ;  /* 0x000000ff26267207 */ /* 0x000fe20001000000 */
[----:B------:R-:W-:Y:S01]  /*0e90*/  IMAD.U32 R11, R11, 0x10000, RZ ;  /* 0x000100000b0b7824 */ /* 0x000fe200078e00ff */
[----:B------:R-:W-:Y:S02]  /*0ea0*/  SEL R14, R14, RZ, !P0 ;  /* 0x000000ff0e0e7207 */ /* 0x000fe40004000000 */
[----:B------:R-:W-:Y:S01]  /*0eb0*/  SEL R41, R41, RZ, P2 ;  /* 0x000000ff29297207 */ /* 0x000fe20001000000 */
[----:B------:R-:W-:Y:S01]  /*0ec0*/  FADD R44, RZ, -R44 ;  /* 0x8000002cff2c7221 */ /* 0x000fe20000000000 */
[----:B------:R-:W-:Y:S01]  /*0ed0*/  @P0 FSEL R44, R11, RZ, P3 ;  /* 0x000000ff0b2c0208 */ /* 0x000fe20001800000 */
[----:B-1----:R-:W-:Y:S01]  /*0ee0*/  IMAD.U32 R12, R38, 0x10000, RZ ;  /* 0x00010000260c7824 */ /* 0x002fe200078e00ff */
[----:B------:R-:W-:Y:S01]  /*0ef0*/  LEA.HI.X.SX32 R15, R43, R48, 0x1, P6 ;  /* 0x000000302b0f7211 */ /* 0x000fe200030f0eff */
[----:B------:R-:W-:Y:S01]  /*0f00*/  IMAD.U32 R14, R14, 0x10000, RZ ;  /* 0x000100000e0e7824 */ /* 0x000fe200078e00ff */
[----:B------:R-:W-:Y:S01]  /*0f10*/  IADD3 R11, P6, R31, R52, RZ ;  /* 0x000000341f0b7210 */ /* 0x000fe20007fde0ff */
[----:B------:R-:W-:Y:S01]  /*0f20*/  IMAD.U32 R41, R41, 0x10000, RZ ;  /* 0x0001000029297824 */ /* 0x000fe200078e00ff */
[----:B0-----:R-:W-:Y:S01]  /*0f30*/  SEL R17, R5, RZ, P3 ;  /* 0x000000ff05117207 */ /* 0x001fe20001800000 */
[----:B------:R-:W-:Y:S01]  /*0f40*/  FADD R46, RZ, -R46 ;  /* 0x8000002eff2e7221 */ /* 0x000fe20000000000 */
[----:B------:R-:W-:Y:S01]  /*0f50*/  FADD R5, RZ, -R14 ;  /* 0x8000000eff057221 */ /* 0x000fe20000000000 */
[----:B------:R-:W-:Y:S01]  /*0f60*/  FADD R45, RZ, -R45 ;  /* 0x8000002dff2d7221 */ /* 0x000fe20000000000 */
[----:B------:R-:W-:Y:S01]  /*0f70*/  @P1 FSEL R46, R12, RZ, P2 ;  /* 0x000000ff0c2e1208 */ /* 0x000fe20001000000 */
[----:B------:R-:W-:Y:S01]  /*0f80*/  IMAD.X R38, R10, 0x1, R15, P6 ;  /* 0x000000010a267824 */ /* 0x000fe200030e060f */
[----:B------:R-:W-:Y:S01]  /*0f90*/  @P1 FSEL R45, R41, RZ, P2 ;  /* 0x000000ff292d1208 */ /* 0x000fe20001000000 */
[----:B------:R-:W-:Y:S01]  /*0fa0*/  IMAD.U32 R14, R17, 0x10000, RZ ;  /* 0x00010000110e7824 */ /* 0x000fe200078e00ff */
[----:B------:R-:W-:-:S02]  /*0fb0*/  LEA R12, P6, R11, c[0x0][0x160], 0x1 ;  /* 0x000058000b0c7a11 */ /* 0x000fc400078c08ff */
[C---:B------:R-:W-:Y:S02]  /*0fc0*/  ISETP.GE.AND P2, PT, R43.reuse, 0x80, PT ;  /* 0x000000802b00780c */ /* 0x040fe40003f46270 */
[----:B------:R-:W-:Y:S02]  /*0fd0*/  ISETP.GT.AND P1, PT, R43, 0x7f, PT ;  /* 0x0000007f2b00780c */ /* 0x000fe40003f24270 */
[----:B------:R-:W-:Y:S02]  /*0fe0*/  LEA.HI.X R13, R11, c[0x0][0x164], R38, 0x1, P6 ;  /* 0x000059000b0d7a11 */ /* 0x000fe400030f0c26 */
[----:B------:R-:W-:Y:S02]  /*0ff0*/  @P0 FSEL R5, R14, RZ, P3 ;  /* 0x000000ff0e050208 */ /* 0x000fe40001800000 */
[----:B------:R-:W-:Y:S02]  /*1000*/  LEA R38, P0, R4, c[0x0][0x160], 0x1 ;  /* 0x0000580004267a11 */ /* 0x000fe400078008ff */
[----:B------:R-:W-:-:S02]  /*1010*/  PRMT R41, RZ, 0x7610, R41 ;  /* 0x00007610ff297816 */ /* 0x000fc40000000029 */
[----:B------:R-:W-:Y:S02]  /*1020*/  PRMT R11, RZ, 0x7610, R11 ;  /* 0x00007610ff0b7816 */ /* 0x000fe4000000000b */
[----:B------:R-:W-:Y:S02]  /*1030*/  LEA.HI.X R39, R4, c[0x0][0x164], R9, 0x1, P0 ;  /* 0x0000590004277a11 */ /* 0x000fe400000f0c09 */
[C---:B------:R-:W-:Y:S01]  /*1040*/  LEA R14, P0, R52.reuse, c[0x0][0x160], 0x1 ;  /* 0x00005800340e7a11 */ /* 0x040fe200078008ff */
[----:B------:R0:W2:Y:S01]  /*1050*/  @!P2 LDG.E.U16 R41, [R12.64+0x100] ;  /* 0x000100040c29a981 */ /* 0x0000a2000c1e1500 */
[C---:B------:R-:W-:Y:S02]  /*1060*/  IADD3 R4, P6, R33.reuse, R24, RZ ;  /* 0x0000001821047210 */ /* 0x040fe40007fde0ff */
[----:B------:R-:W-:Y:S01]  /*1070*/  LEA.HI.X R15, R52, c[0x0][0x164], R15, 0x1, P0 ;  /* 0x00005900340f7a11 */ /* 0x000fe200000f0c0f */
[----:B------:R0:W3:Y:S01]  /*1080*/  @P1 LDG.E.U16 R11, [R12.64+-0x100] ;  /* 0xffff00040c0b1981 */ /* 0x0000e2000c1e1500 */
[----:B------:R-:W-:-:S02]  /*1090*/  ISETP.GE.AND P3, PT, R33, 0x80, PT ;  /* 0x000000802100780c */ /* 0x000fc40003f66270 */
[C---:B------:R-:W-:Y:S02]  /*10a0*/  ISETP.GT.AND P0, PT, R33.reuse, 0x7f, PT ;  /* 0x0000007f2100780c */ /* 0x040fe40003f04270 */
[----:B------:R-:W-:Y:S02]  /*10b0*/  LEA.HI.X.SX32 R9, R33, R48, 0x1, P6 ;  /* 0x0000003021097211 */ /* 0x000fe400030f0eff */
[CC--:B------:R-:W-:Y:S02]  /*10c0*/  IADD3 R17, R31.reuse, R24.reuse, R36 ;  /* 0x000000181f117210 */ /* 0x0c0fe40007ffe024 */
[CC--:B------:R-:W-:Y:S02]  /*10d0*/  IADD3 R36, R31.reuse, R24.reuse, R47 ;  /* 0x000000181f247210 */ /* 0x0c0fe40007ffe02f */
[CC--:B0-----:R-:W-:Y:S01]  /*10e0*/  IADD3 R12, R31.reuse, R24.reuse, R28 ;  /* 0x000000181f0c7210 */ /* 0x0c1fe20007ffe01c */
[----:B------:R0:W4:Y:S01]  /*10f0*/  LDG.E.U16 R47, [R20.64+0x400] ;  /* 0x00040004142f7981 */ /* 0x000122000c1e1500 */
[----:B------:R-:W-:-:S02]  /*1100*/  IADD3 R13, R31, R24, R40 ;  /* 0x000000181f0d7210 */ /* 0x000fc40007ffe028 */
[CC--:B------:R-:W-:Y:S01]  /*1110*/  IADD3 R28, R31.reuse, R24.reuse, R43 ;  /* 0x000000181f1c7210 */ /* 0x0c0fe20007ffe02b */
[----:B------:R1:W5:Y:S01]  /*1120*/  LDG.E.U16 R40, [R26.64+0x400] ;  /* 0x000400041a287981 */ /* 0x000362000c1e1500 */
[C---:B------:R-:W-:Y:S02]  /*1130*/  IADD3 R33, R31.reuse, R24, R33 ;  /* 0x000000181f217210 */ /* 0x040fe40007ffe021 */
[----:B------:R-:W-:Y:S01]  /*1140*/  IADD3 R31, P6, R31, R4, RZ ;  /* 0x000000041f1f7210 */ /* 0x000fe20007fde0ff */
[----:B------:R1:W2:Y:S01]  /*1150*/  LDG.E.U16 R43, [R22.64+0x400] ;  /* 0x00040004162b7981 */ /* 0x0002a2000c1e1500 */
[----:B------:R-:W-:-:S03]  /*1160*/  PRMT R48, RZ, 0x7610, R48 ;  /* 0x00007610ff307816 */ /* 0x000fc60000000030 */
[----:B------:R-:W-:Y:S01]  /*1170*/  IMAD.X R10, R10, 0x1, R9, P6 ;  /* 0x000000010a0a7824 */ /* 0x000fe200030e0609 */
[----:B0-----:R-:W-:Y:S01]  /*1180*/  PRMT R21, RZ, 0x7610, R21 ;  /* 0x00007610ff157816 */ /* 0x001fe20000000015 */
[----:B------:R0:W2:Y:S01]  /*1190*/  LDG.E.U16 R24, [R38.64+0x400] ;  /* 0x0004000426187981 */ /* 0x0000a2000c1e1500 */
[----:B-1----:R-:W-:-:S03]  /*11a0*/  LEA R22, P6, R31, c[0x0][0x160], 0x1 ;  /* 0x000058001f167a11 */ /* 0x002fc600078c08ff */
[----:B------:R0:W2:Y:S01]  /*11b0*/  @!P5 LDG.E.U16 R48, [R38.64+0x500] ;  /* 0x000500042630d981 */ /* 0x0000a2000c1e1500 */
[--C-:B------:R-:W-:Y:S02]  /*11c0*/  LEA.HI.X R23, R31, c[0x0][0x164], R10.reuse, 0x1, P6 ;  /* 0x000059001f177a11 */ /* 0x100fe400030f0c0a */
[----:B------:R-:W-:-:S03]  /*11d0*/  PRMT R10, RZ, 0x7610, R10 ;  /* 0x00007610ff0a7816 */ /* 0x000fc6000000000a */
[----:B------:R1:W4:Y:S04]  /*11e0*/  @!P3 LDG.E.U16 R21, [R22.64+0x100] ;  /* 0x000100041615b981 */ /* 0x000328000c1e1500 */
[----:B------:R1:W4:Y:S01]  /*11f0*/  @P0 LDG.E.U16 R10, [R22.64+-0x100] ;  /* 0xffff0004160a0981 */ /* 0x000322000c1e1500 */
[----:B------:R-:W-:Y:S02]  /*1200*/  PRMT R31, RZ, 0x7610, R31 ;  /* 0x00007610ff1f7816 */ /* 0x000fe4000000001f */
[----:B------:R-:W-:Y:S02]  /*1210*/  SEL R20, R2, RZ, !P5 ;  /* 0x000000ff02147207 */ /* 0x000fe40006800000 */
[----:B------:R-:W-:Y:S02]  /*1220*/  LEA R26, P6, R4, c[0x0][0x160], 0x1 ;  /* 0x00005800041a7a11 */ /* 0x000fe400078c08ff */
[----:B------:R0:W4:Y:S01]  /*1230*/  @!P2 LDG.E.U16 R31, [R14.64+0x500] ;  /* 0x000500040e1fa981 */ /* 0x000122000c1e1500 */
[----:B-1----:R-:W-:-:S06]  /*1240*/  PRMT R22, RZ, 0x7610, R22 ;  /* 0x00007610ff167816 */ /* 0x002fcc0000000016 */
[----:B------:R0:W5:Y:S01]  /*1250*/  @P4 LDG.E.U16 R22, [R38.64+0x300] ;  /* 0x0003000426164981 */ /* 0x000162000c1e1500 */
[----:B------:R-:W-:Y:S02]  /*1260*/  SEL R52, R19, RZ, P4 ;  /* 0x000000ff13347207 */ /* 0x000fe40002000000 */
[----:B0-----:R-:W-:Y:S01]  /*1270*/  PRMT R39, RZ, 0x7610, R39 ;  /* 0x00007610ff277816 */ /* 0x001fe20000000027 */
[----:B------:R-:W-:-:S05]  /*1280*/  IMAD.MOV.U32 R23, RZ, RZ, 0x2 ;  /* 0x00000002ff177424 */ /* 0x000fca00078e00ff */
[----:B------:R0:W5:Y:S01]  /*1290*/  @P1 LDG.E.U16 R39, [R14.64+0x300] ;  /* 0x000300040e271981 */ /* 0x000162000c1e1500 */
[----:B------:R-:W-:Y:S01]  /*12a0*/  IMAD.U32 R19, R20, 0x10000, RZ ;  /* 0x0001000014137824 */ /* 0x000fe200078e00ff */
[----:B------:R-:W-:Y:S01]  /*12b0*/  LEA.HI.X R27, R4, c[0x0][0x164], R9, 0x1, P6 ;  /* 0x00005900041b7a11 */ /* 0x000fe200030f0c09 */
[----:B------:R-:W-:Y:S01]  /*12c0*/  IMAD.U32 R52, R52, 0x10000, RZ ;  /* 0x0001000034347824 */ /* 0x000fe200078e00ff */
[----:B------:R0:W5:Y:S01]  /*12d0*/  LDG.E.U16 R9, [R14.64+0x400] ;  /* 0x000400040e097981 */ /* 0x000162000c1e1500 */
[----:B------:R-:W-:Y:S01]  /*12e0*/  FADD R38, RZ, -R19 ;  /* 0x80000013ff267221 */ /* 0x000fe20000000000 */
[----:B------:R-:W-:Y:S01]  /*12f0*/  IMAD.MOV.U32 R19, RZ, RZ, 0x2 ;  /* 0x00000002ff137424 */ /* 0x000fe200078e00ff */
[----:B------:R-:W-:Y:S01]  /*1300*/  PRMT R4, RZ, 0x7610, R4 ;  /* 0x00007610ff047816 */ /* 0x000fe20000000004 */
[----:B------:R1:W5:Y:S01]  /*1310*/  LDG.E.U16 R20, [R26.64+0x400] ;  /* 0x000400041a147981 */ /* 0x000362000c1e1500 */
[----:B------:R-:W-:Y:S01]  /*1320*/  PRMT R2, RZ, 0x7610, R2 ;  /* 0x00007610ff027816 */ /* 0x000fe20000000002 */
[----:B0-----:R-:W-:Y:S01]  /*1330*/  IMAD.WIDE R14, R49, R23, c[0x0][0x168] ;  /* 0x00005a00310e7625 */ /* 0x001fe200078e0217 */
[----:B------:R-:W-:-:S02]  /*1340*/  @P5 FSEL R38, R52, RZ, P4 ;  /* 0x000000ff34265208 */ /* 0x000fc40002000000 */
[----:B------:R1:W5:Y:S04]  /*1350*/  @!P3 LDG.E.U16 R4, [R26.64+0x500] ;  /* 0x000500041a04b981 */ /* 0x000368000c1e1500 */
[----:B------:R0:W5:Y:S04]  /*1360*/  LDG.E.EL.U16 R52, [R14.64] ;  /* 0x000000040e347981 */ /* 0x000168000c2e1500 */
[----:B------:R1:W5:Y:S01]  /*1370*/  @P0 LDG.E.U16 R2, [R26.64+0x300] ;  /* 0x000300041a020981 */ /* 0x000362000c1e1500 */
[----:B0-----:R-:W-:-:S04]  /*1380*/  IMAD.WIDE R14, R49, R19, c[0x0][0x170] ;  /* 0x00005c00310e7625 */ /* 0x001fc800078e0213 */
[----:B-1----:R-:W-:Y:S01]  /*1390*/  IMAD.WIDE R26, R13, R23, c[0x0][0x160] ;  /* 0x000058000d1a7625 */ /* 0x002fe200078e0217 */
[----:B------:R4:W5:Y:S04]  /*13a0*/  LDG.E.EL.U16 R49, [R14.64] ;  /* 0x000000040e317981 */ /* 0x000968000c2e1500 */
[----:B------:R2:W5:Y:S01]  /*13b0*/  LDG.E.U16 R13, [R26.64] ;  /* 0x000000041a0d7981 */ /* 0x000562000c1e1500 */
[----:B------:R-:W-:Y:S02]  /*13c0*/  LOP3.LUT R7, R7, 0xfffe0000, RZ, 0xc0, !PT ;  /* 0xfffe000007077812 */ /* 0x000fe400078ec0ff */
[----:B--2---:R-:W-:Y:S02]  /*13d0*/  SEL R26, R48, RZ, !P5 ;  /* 0x000000ff301a7207 */ /* 0x004fe40006800000 */
[----:B------:R-:W-:-:S03]  /*13e0*/  SEL R48, R41, RZ, !P2 ;  /* 0x000000ff29307207 */ /* 0x000fc60005000000 */
[----:B------:R-:W-:Y:S01]  /*13f0*/  IMAD.U32 R41, R26, 0x10000, RZ ;  /* 0x000100001a297824 */ /* 0x000fe200078e00ff */
[----:B---3--:R-:W-:-:S05]  /*1400*/  SEL R26, R11, RZ, P1 ;  /* 0x000000ff0b1a7207 */ /* 0x008fca0000800000 */
[----:B------:R-:W-:Y:S01]  /*1410*/  IMAD.U32 R26, R26, 0x10000, RZ ;  /* 0x000100001a1a7824 */ /* 0x000fe200078e00ff */
[----:B----4-:R-:W-:Y:S02]  /*1420*/  SEL R15, R31, RZ, !P2 ;  /* 0x000000ff1f0f7207 */ /* 0x010fe40005000000 */
[----:B-----5:R-:W-:Y:S01]  /*1430*/  SEL R27, R22, RZ, P4 ;  /* 0x000000ff161b7207 */ /* 0x020fe20002000000 */
[----:B------:R-:W-:-:S04]  /*1440*/  IMAD.U32 R22, R48, 0x10000, RZ ;  /* 0x0001000030167824 */ /* 0x000fc800078e00ff */
[----:B------:R-:W-:Y:S01]  /*1450*/  FADD R22, RZ, -R22 ;  /* 0x80000016ff167221 */ /* 0x000fe20000000000 */
[----:B------:R-:W-:Y:S01]  /*1460*/  @P2 FSEL R22, R26, RZ, P1 ;  /* 0x000000ff1a162208 */ /* 0x000fe20000800000 */
[----:B------:R-:W-:Y:S01]  /*1470*/  IMAD.U32 R15, R15, 0x10000, RZ ;  /* 0x000100000f0f7824 */ /* 0x000fe200078e00ff */
[----:B------:R-:W-:Y:S02]  /*1480*/  SEL R21, R21, RZ, !P3 ;  /* 0x000000ff15157207 */ /* 0x000fe40005800000 */
[----:B------:R-:W-:Y:S02]  /*1490*/  SEL R26, R39, RZ, P1 ;  /* 0x000000ff271a7207 */ /* 0x000fe40000800000 */
[----:B------:R-:W-:-:S03]  /*14a0*/  SEL R14, R10, RZ, P0 ;  /* 0x000000ff0a0e7207 */ /* 0x000fc60000000000 */
[----:B------:R-:W-:Y:S01]  /*14b0*/  IMAD.U32 R26, R26, 0x10000, RZ ;  /* 0x000100001a1a7824 */ /* 0x000fe200078e00ff */
[----:B------:R-:W-:Y:S01]  /*14c0*/  FADD R10, RZ, -R15 ;  /* 0x8000000fff0a7221 */ /* 0x000fe20000000000 */
[----:B------:R-:W-:-:S03]  /*14d0*/  IMAD.U32 R48, R27, 0x10000, RZ ;  /* 0x000100001b307824 */ /* 0x000fc600078e00ff */
[----:B------:R-:W-:Y:S01]  /*14e0*/  @P2 FSEL R10, R26, RZ, P1 ;  /* 0x000000ff1a0a2208 */ /* 0x000fe20000800000 */
[----:B------:R-:W-:-:S04]  /*14f0*/  IMAD.WIDE R26, R30, R23, c[0x0][0x168] ;  /* 0x00005a001e1a7625 */ /* 0x000fc800078e0217 */
[----:B------:R-:W-:Y:S01]  /*1500*/  IMAD.WIDE R30, R30, R19, c[0x0][0x170] ;  /* 0x00005c001e1e7625 */ /* 0x000fe200078e0213 */
[----:B------:R-:W-:-:S03]  /*1510*/  FADD R11, RZ, -R41 ;  /* 0x80000029ff0b7221 */ /* 0x000fc60000000000 */
[----:B------:R-:W-:Y:S02]  /*1520*/  IMAD.U32 R21, R21, 0x10000, RZ ;  /* 0x0001000015157824 */ /* 0x000fe400078e00ff */
[----:B------:R-:W-:Y:S01]  /*1530*/  IMAD.U32 R14, R14, 0x10000, RZ ;  /* 0x000100000e0e7824 */ /* 0x000fe200078e00ff */
[----:B------:R-:W-:Y:S01]  /*1540*/  @P5 FSEL R11, R48, RZ, P4 ;  /* 0x000000ff300b5208 */ /* 0x000fe20002000000 */
[----:B------:R-:W-:Y:S01]  /*1550*/  FADD R21, RZ, -R21 ;  /* 0x80000015ff157221 */ /* 0x000fe20000000000 */
[----:B------:R0:W2:Y:S02]  /*1560*/  LDG.E.EL.U16 R15, [R30.64] ;  /* 0x000000041e0f7981 */ /* 0x0000a4000c2e1500 */
[----:B------:R-:W-:Y:S02]  /*1570*/  @P3 FSEL R21, R14, RZ, P0 ;  /* 0x000000ff0e153208 */ /* 0x000fe40000000000 */
[----:B------:R1:W3:Y:S01]  /*1580*/  LDG.E.EL.U16 R14, [R26.64] ;  /* 0x000000041a0e7981 */ /* 0x0002e2000c2e1500 */
[----:B------:R-:W-:-:S02]  /*1590*/  IMAD.U32 R52, R52, 0x10000, RZ ;  /* 0x0001000034347824 */ /* 0x000fc400078e00ff */
[----:B0-----:R-:W-:-:S04]  /*15a0*/  IMAD.WIDE R30, R0, R23, c[0x0][0x168] ;  /* 0x00005a00001e7625 */ /* 0x001fc800078e0217 */
[----:B------:R-:W-:Y:S02]  /*15b0*/  IMAD.U32 R48, R49, 0x10000, RZ ;  /* 0x0001000031307824 */ /* 0x000fe400078e00ff */
[----:B-1----:R-:W-:Y:S02]  /*15c0*/  IMAD.WIDE R26, R42, R23, c[0x0][0x168] ;  /* 0x00005a002a1a7625 */ /* 0x002fe400078e0217 */
[----:B------:R-:W-:Y:S02]  /*15d0*/  FMUL R39, R3, R48 ;  /* 0x0000003003277220 */ /* 0x000fe40000400000 */
[----:B------:R-:W-:Y:S01]  /*15e0*/  IMAD.U32 R13, R13, 0x10000, RZ ;  /* 0x000100000d0d7824 */ /* 0x000fe200078e00ff */
[----:B------:R0:W4:Y:S01]  /*15f0*/  LDG.E.EL.U16 R3, [R30.64] ;  /* 0x000000041e037981 */ /* 0x000122000c2e1500 */
[----:B------:R-:W-:Y:S01]  /*1600*/  FMUL R53, R48, R53 ;  /* 0x0000003530357220 */ /* 0x000fe20000400000 */
[----:B------:R-:W-:Y:S01]  /*1610*/  IMAD.WIDE R48, R0, R19, c[0x0][0x170] ;  /* 0x00005c0000307625 */ /* 0x000fe200078e0213 */
[----:B------:R-:W-:-:S03]  /*1620*/  FFMA R0, R13, R52, R39 ;  /* 0x000000340d007223 */ /* 0x000fc60000000027 */
[----:B------:R-:W-:Y:S02]  /*1630*/  IMAD.IADD R39, R8, 0x1, -R7 ;  /* 0x0000000108277824 */ /* 0x000fe400078e0a07 */
[----:B------:R1:W5:Y:S01]  /*1640*/  LDG.E.EL.U16 R48, [R48.64] ;  /* 0x0000000430307981 */ /* 0x000362000c2e1500 */
[----:B0-----:R-:W-:-:S03]  /*1650*/  IMAD.WIDE R30, R42, R19, c[0x0][0x170] ;  /* 0x00005c002a1e7625 */ /* 0x001fc600078e0213 */
[----:B------:R0:W5:Y:S04]  /*1660*/  LDG.E.EL.U16 R42, [R26.64] ;  /* 0x000000041a2a7981 */ /* 0x000168000c2e1500 */
[----:B------:R1:W5:Y:S01]  /*1670*/  LDG.E.EL.U16 R13, [R30.64] ;  /* 0x000000041e0d7981 */ /* 0x000362000c2e1500 */
[----:B0-----:R-:W-:-:S04]  /*1680*/  IMAD.WIDE R26, R35, R23, c[0x0][0x168] ;  /* 0x00005a00231a7625 */ /* 0x001fc800078e0217 */
[----:B-1----:R-:W-:Y:S01]  /*1690*/  IMAD.WIDE R30, R35, R19, c[0x0][0x170] ;  /* 0x00005c00231e7625 */ /* 0x002fe200078e0213 */
[----:B------:R0:W5:Y:S03]  /*16a0*/  LDG.E.EL.U16 R7, [R26.64] ;  /* 0x000000041a077981 */ /* 0x000166000c2e1500 */
[-C--:B0-----:R-:W-:Y:S02]  /*16b0*/  IMAD.WIDE R26, R39, R23.reuse, c[0x0][0x168] ;  /* 0x00005a00271a7625 */ /* 0x081fe400078e0217 */
[----:B------:R0:W5:Y:S04]  /*16c0*/  LDG.E.EL.U16 R39, [R30.64] ;  /* 0x000000041e277981 */ /* 0x000168000c2e1500 */
[----:B------:R1:W5:Y:S01]  /*16d0*/  LDG.E.EL.U16 R35, [R26.64] ;  /* 0x000000041a237981 */ /* 0x000362000c2e1500 */
[----:B0-----:R-:W-:Y:S01]  /*16e0*/  IMAD.WIDE R30, R29, R23, c[0x0][0x160] ;  /* 0x000058001d1e7625 */ /* 0x001fe200078e0217 */
[----:B------:R-:W-:-:S03]  /*16f0*/  SHF.R.S32.HI R29, RZ, 0x1f, R8 ;  /* 0x0000001fff1d7819 */ /* 0x000fc60000011408 */
[-C--:B-1----:R-:W-:Y:S01]  /*1700*/  IMAD.WIDE R26, R25, R23.reuse, c[0x0][0x160] ;  /* 0x00005800191a7625 */ /* 0x082fe200078e0217 */
[----:B------:R-:W-:Y:S01]  /*1710*/  LEA.HI R29, R29, R8, RZ, 0x11 ;  /* 0x000000081d1d7211 */ /* 0x000fe200078f88ff */
[----:B------:R0:W5:Y:S04]  /*1720*/  LDG.E.U16 R25, [R30.64] ;  /* 0x000000041e197981 */ /* 0x000168000c1e1500 */
[----:B------:R1:W5:Y:S01]  /*1730*/  LDG.E.U16 R49, [R26.64] ;  /* 0x000000041a317981 */ /* 0x000362000c1e1500 */
[----:B------:R-:W-:Y:S01]  /*1740*/  LOP3.LUT R29, R29, 0xfffe0000, RZ, 0xc0, !PT ;  /* 0xfffe00001d1d7812 */ /* 0x000fe200078ec0ff */
[----:B0-----:R-:W-:-:S04]  /*1750*/  IMAD.WIDE R30, R17, R23, c[0x0][0x160] ;  /* 0x00005800111e7625 */ /* 0x001fc800078e0217 */
[-C--:B-1----:R-:W-:Y:S02]  /*1760*/  IMAD.WIDE R26, R12, R23.reuse, c[0x0][0x160] ;  /* 0x000058000c1a7625 */ /* 0x082fe400078e0217 */
[----:B------:R0:W5:Y:S04]  /*1770*/  LDG.E.U16 R12, [R30.64] ;  /* 0x000000041e0c7981 */ /* 0x000168000c1e1500 */
[----:B------:R1:W5:Y:S01]  /*1780*/  LDG.E.U16 R41, [R26.64] ;  /* 0x000000041a297981 */ /* 0x000362000c1e1500 */
[----:B0-----:R-:W-:-:S04]  /*1790*/  IMAD.WIDE R30, R36, R23, c[0x0][0x160] ;  /* 0x00005800241e7625 */ /* 0x001fc800078e0217 */
[----:B-1----:R-:W-:Y:S01]  /*17a0*/  IMAD.IADD R26, R8, 0x1, -R29 ;  /* 0x00000001081a7824 */ /* 0x002fe200078e0a1d */
[----:B------:R0:W5:Y:S01]  /*17b0*/  LDG.E.U16 R36, [R30.64] ;  /* 0x000000041e247981 */ /* 0x000162000c1e1500 */
[----:B------:R-:W-:-:S04]  /*17c0*/  IMAD.WIDE R28, R28, R23, c[0x0][0x160] ;  /* 0x000058001c1c7625 */ /* 0x000fc800078e0217 */
[----:B------:R-:W-:Y:S01]  /*17d0*/  IMAD.WIDE R26, R26, R19, c[0x0][0x170] ;  /* 0x00005c001a1a7625 */ /* 0x000fe200078e0213 */
[----:B------:R1:W5:Y:S03]  /*17e0*/  LDG.E.U16 R17, [R28.64] ;  /* 0x000000041c117981 */ /* 0x000366000c1e1500 */
[-C--:B0-----:R-:W-:Y:S02]  /*17f0*/  IMAD.WIDE R30, R32, R23.reuse, c[0x0][0x168] ;  /* 0x00005a00201e7625 */ /* 0x081fe400078e0217 */
[----:B------:R0:W5:Y:S02]  /*1800*/  LDG.E.EL.U16 R26, [R26.64] ;  /* 0x000000041a1a7981 */ /* 0x000164000c2e1500 */
[----:B-1----:R-:W-:-:S04]  /*1810*/  IMAD.WIDE R28, R33, R23, c[0x0][0x160] ;  /* 0x00005800211c7625 */ /* 0x002fc800078e0217 */
[----:B------:R-:W-:Y:S01]  /*1820*/  IMAD.WIDE R32, R32, R19, c[0x0][0x170] ;  /* 0x00005c0020207625 */ /* 0x000fe200078e0213 */
[----:B0-----:R0:W5:Y:S04]  /*1830*/  LDG.E.EL.U16 R27, [R30.64] ;  /* 0x000000041e1b7981 */ /* 0x001168000c2e1500 */
[----:B------:R-:W5:Y:S04]  /*1840*/  LDG.E.U16 R28, [R28.64] ;  /* 0x000000041c1c7981 */ /* 0x000f68000c1e1500 */
[----:B------:R-:W5:Y:S01]  /*1850*/  LDG.E.EL.U16 R32, [R32.64] ;  /* 0x0000000420207981 */ /* 0x000f62000c2e1500 */
[----:B0-----:R-:W-:-:S04]  /*1860*/  IMAD.WIDE R30, R18, R23, c[0x0][0x168] ;  /* 0x00005a00121e7625 */ /* 0x001fc800078e0217 */
[----:B------:R-:W-:Y:S01]  /*1870*/  IMAD.WIDE R18, R18, R19, c[0x0][0x170] ;  /* 0x00005c0012127625 */ /* 0x000fe200078e0213 */
[----:B------:R-:W5:Y:S05]  /*1880*/  LDG.E.EL.U16 R23, [R30.64] ;  /* 0x000000041e177981 */ /* 0x000f6a000c2e1500 */
[----:B------:R0:W5:Y:S01]  /*1890*/  LDG.E.EL.U16 R18, [R18.64] ;  /* 0x0000000412127981 */ /* 0x000162000c2e1500 */
[----:B------:R-:W-:Y:S01]  /*18a0*/  IMAD.U32 R16, R16, 0x10000, RZ ;  /* 0x0001000010107824 */ /* 0x000fe200078e00ff */
[----:B------:R-:W-:-:S03]  /*18b0*/  SEL R4, R4, RZ, !P3 ;  /* 0x000000ff04047207 */ /* 0x000fc60005800000 */
[----:B------:R-:W-:Y:S01]  /*18c0*/  FFMA R53, R52, R16, R53 ;  /* 0x0000001034357223 */ /* 0x000fe20000000035 */
[----:B------:R-:W-:Y:S01]  /*18d0*/  SEL R16, R2, RZ, P0 ;  /* 0x000000ff02107207 */ /* 0x000fe20000000000 */
[----:B------:R-:W-:-:S04]  /*18e0*/  IMAD.U32 R4, R4, 0x10000, RZ ;  /* 0x0001000004047824 */ /* 0x000fc800078e00ff */
[----:B------:R-:W-:Y:S01]  /*18f0*/  IMAD.U32 R16, R16, 0x10000, RZ ;  /* 0x0001000010107824 */ /* 0x000fe200078e00ff */
[----:B------:R-:W-:-:S04]  /*1900*/  FADD R2, RZ, -R4 ;  /* 0x80000004ff027221 */ /* 0x000fc80000000000 */
[----:B------:R-:W-:Y:S01]  /*1910*/  @P3 FSEL R2, R16, RZ, P0 ;  /* 0x000000ff10023208 */ /* 0x000fe20000000000 */
[----:B------:R-:W-:Y:S02]  /*1920*/  IMAD.U32 R16, R47, 0x10000, RZ ;  /* 0x000100002f107824 */ /* 0x000fe400078e00ff */
[----:B------:R-:W-:Y:S02]  /*1930*/  IMAD.U32 R24, R24, 0x10000, RZ ;  /* 0x0001000018187824 */ /* 0x000fe400078e00ff */
[----:B------:R-:W-:Y:S02]  /*1940*/  IMAD.U32 R34, R34, 0x10000, RZ ;  /* 0x0001000022227824 */ /* 0x000fe400078e00ff */
[----:B------:R-:W-:Y:S02]  /*1950*/  IMAD.U32 R9, R9, 0x10000, RZ ;  /* 0x0001000009097824 */ /* 0x000fe400078e00ff */
[----:B------:R-:W-:Y:S02]  /*1960*/  IMAD.U32 R20, R20, 0x10000, RZ ;  /* 0x0001000014147824 */ /* 0x000fe400078e00ff */
[----:B--2---:R-:W-:-:S04]  /*1970*/  IMAD.U32 R15, R15, 0x10000, RZ ;  /* 0x000100000f0f7824 */ /* 0x004fc800078e00ff */
[----:B------:R-:W-:Y:S01]  /*1980*/  FMUL R51, R15, R51 ;  /* 0x000000330f337220 */ /* 0x000fe20000400000 */
[----:B0-----:R-:W-:Y:S01]  /*1990*/  FMUL R19, R50, R15 ;  /* 0x0000000f32137220 */ /* 0x001fe20000400000 */
[----:B---3--:R-:W-:Y:S02]  /*19a0*/  IMAD.U32 R14, R14, 0x10000, RZ ;  /* 0x000100000e0e7824 */ /* 0x008fe400078e00ff */
[----:B----4-:R-:W-:Y:S02]  /*19b0*/  IMAD.U32 R15, R3, 0x10000, RZ ;  /* 0x00010000030f7824 */ /* 0x010fe400078e00ff */
[----:B------:R-:W-:Y:S02]  /*19c0*/  IMAD.U32 R3, R43, 0x10000, RZ ;  /* 0x000100002b037824 */ /* 0x000fe400078e00ff */
[----:B-----5:R-:W-:Y:S02]  /*19d0*/  IMAD.U32 R48, R48, 0x10000, RZ ;  /* 0x0001000030307824 */ /* 0x020fe400078e00ff */
[----:B------:R-:W-:-:S02]  /*19e0*/  FFMA R3, R14, R3, R51 ;  /* 0x000000030e037223 */ /* 0x000fc40000000033 */
[----:B------:R-:W-:Y:S01]  /*19f0*/  FMUL R46, R48, R46 ;  /* 0x0000002e302e7220 */ /* 0x000fe20000400000 */
[----:B------:R-:W-:Y:S01]  /*1a00*/  FMUL R45, R45, R48 ;  /* 0x000000302d2d7220 */ /* 0x000fe20000400000 */
[----:B------:R-:W-:Y:S02]  /*1a10*/  IMAD.U32 R13, R13, 0x10000, RZ ;  /* 0x000100000d0d7824 */ /* 0x000fe400078e00ff */
[----:B------:R-:W-:Y:S02]  /*1a20*/  IMAD.U32 R42, R42, 0x10000, RZ ;  /* 0x000100002a2a7824 */ /* 0x000fe400078e00ff */
[----:B------:R-:W-:Y:S01]  /*1a30*/  FMUL R44, R44, R13 ;  /* 0x0000000d2c2c7220 */ /* 0x000fe20000400000 */
[----:B------:R-:W-:Y:S02]  /*1a40*/  IMAD.U32 R7, R7, 0x10000, RZ ;  /* 0x0001000007077824 */ /* 0x000fe400078e00ff */
[----:B------:R-:W-:Y:S02]  /*1a50*/  IMAD.U32 R39, R39, 0x10000, RZ ;  /* 0x0001000027277824 */ /* 0x000fe400078e00ff */
[----:B------:R-:W-:-:S02]  /*1a60*/  IMAD.U32 R35, R35, 0x10000, RZ ;  /* 0x0001000023237824 */ /* 0x000fc400078e00ff */
[----:B------:R-:W-:-:S04]  /*1a70*/  IMAD.U32 R4, R49, 0x10000, RZ ;  /* 0x0001000031047824 */ /* 0x000fc800078e00ff */
[----:B------:R-:W-:Y:S01]  /*1a80*/  FFMA R4, R4, R14, R19 ;  /* 0x0000000e04047223 */ /* 0x000fe20000000013 */
[----:B------:R-:W-:Y:S01]  /*1a90*/  FFMA R14, R15, R16, R46 ;  /* 0x000000100f0e7223 */ /* 0x000fe2000000002e */
[----:B------:R-:W-:Y:S01]  /*1aa0*/  FMUL R16, R39, R11 ;  /* 0x0000000b27107220 */ /* 0x000fe20000400000 */
[----:B------:R-:W-:Y:S01]  /*1ab0*/  FMUL R39, R38, R39 ;  /* 0x0000002726277220 */ /* 0x000fe20000400000 */
[----:B------:R-:W-:Y:S02]  /*1ac0*/  FMUL R19, R13, R5 ;  /* 0x000000050d137220 */ /* 0x000fe40000400000 */
[----:B------:R-:W-:Y:S01]  /*1ad0*/  FFMA R24, R7, R24, R16 ;  /* 0x0000001807187223 */ /* 0x000fe20000000010 */
[----:B------:R-:W-:Y:S02]  /*1ae0*/  IMAD.U32 R12, R12, 0x10000, RZ ;  /* 0x000100000c0c7824 */ /* 0x000fe400078e00ff */
[----:B------:R-:W-:Y:S02]  /*1af0*/  IMAD.U32 R5, R40, 0x10000, RZ ;  /* 0x0001000028057824 */ /* 0x000fe400078e00ff */
[----:B------:R-:W-:Y:S01]  /*1b00*/  IMAD.U32 R41, R41, 0x10000, RZ ;  /* 0x0001000029297824 */ /* 0x000fe200078e00ff */
[----:B------:R-:W-:Y:S01]  /*1b10*/  FFMA R15, R12, R15, R45 ;  /* 0x0000000f0c0f7223 */ /* 0x000fe2000000002d */
[----:B------:R-:W-:Y:S01]  /*1b20*/  FFMA R5, R42, R5, R19 ;  /* 0x000000052a057223 */ /* 0x000fe20000000013 */
[----:B------:R-:W-:-:S02]  /*1b30*/  IMAD.U32 R36, R36, 0x10000, RZ ;  /* 0x0001000024247824 */ /* 0x000fc400078e00ff */
[----:B------:R-:W-:-:S04]  /*1b40*/  IMAD.U32 R26, R26, 0x10000, RZ ;  /* 0x000100001a1a7824 */ /* 0x000fc800078e00ff */
[----:B------:R-:W-:Y:S01]  /*1b50*/  FMUL R6, R26, R6 ;  /* 0x000000061a067220 */ /* 0x000fe20000400000 */
[----:B------:R-:W-:Y:S01]  /*1b60*/  FFMA R39, R36, R7, R39 ;  /* 0x0000000724277223 */ /* 0x000fe20000000027 */
[----:B------:R-:W-:Y:S02]  /*1b70*/  FMUL R37, R37, R26 ;  /* 0x0000001a25257220 */ /* 0x000fe40000400000 */
[----:B------:R-:W-:Y:S01]  /*1b80*/  FFMA R16, R35, R34, R6 ;  /* 0x0000002223107223 */ /* 0x000fe20000000006 */
[----:B------:R-:W-:Y:S02]  /*1b90*/  IMAD.U32 R26, R25, 0x10000, RZ ;  /* 0x00010000191a7824 */ /* 0x000fe400078e00ff */
[----:B------:R-:W-:Y:S02]  /*1ba0*/  IMAD.U32 R6, R27, 0x10000, RZ ;  /* 0x000100001b067824 */ /* 0x000fe400078e00ff */
[----:B------:R-:W-:Y:S02]  /*1bb0*/  IMAD.U32 R17, R17, 0x10000, RZ ;  /* 0x0001000011117824 */ /* 0x000fe400078e00ff */
[----:B------:R-:W-:-:S02]  /*1bc0*/  IMAD.U32 R11, R32, 0x10000, RZ ;  /* 0x00010000200b7824 */ /* 0x000fc400078e00ff */
[----:B------:R-:W-:Y:S02]  /*1bd0*/  IMAD.U32 R28, R28, 0x10000, RZ ;  /* 0x000100001c1c7824 */ /* 0x000fe400078e00ff */
[----:B------:R-:W-:Y:S01]  /*1be0*/  FMUL R7, R11, R10 ;  /* 0x0000000a0b077220 */ /* 0x000fe20000400000 */
[----:B------:R-:W-:Y:S01]  /*1bf0*/  FMUL R22, R22, R11 ;  /* 0x0000000b16167220 */ /* 0x000fe20000400000 */
[----:B------:R-:W-:Y:S02]  /*1c00*/  IMAD.U32 R23, R23, 0x10000, RZ ;  /* 0x0001000017177824 */ /* 0x000fe400078e00ff */
[----:B------:R-:W-:Y:S01]  /*1c10*/  IMAD.U32 R18, R18, 0x10000, RZ ;  /* 0x0001000012127824 */ /* 0x000fe200078e00ff */
[----:B------:R-:W-:-:S03]  /*1c20*/  FFMA R12, R41, R42, R44 ;  /* 0x0000002a290c7223 */ /* 0x000fc6000000002c */
[----:B------:R-:W-:Y:S01]  /*1c30*/  FMUL R2, R18, R2 ;  /* 0x0000000212027220 */ /* 0x000fe20000400000 */
[----:B------:R-:W-:Y:S01]  /*1c40*/  FMUL R21, R21, R18 ;  /* 0x0000001215157220 */ /* 0x000fe20000400000 */
[----:B------:R-:W-:Y:S01]  /*1c50*/  FFMA R7, R6, R9, R7 ;  /* 0x0000000906077223 */ /* 0x000fe20000000007 */
[----:B------:R-:W-:Y:S01]  /*1c60*/  FFMA R37, R26, R35, R37 ;  /* 0x000000231a257223 */ /* 0x000fe20000000025 */
[----:B------:R-:W-:Y:S01]  /*1c70*/  FFMA R2, R23, R20, R2 ;  /* 0x0000001417027223 */ /* 0x000fe20000000002 */
[----:B------:R-:W-:Y:S01]  /*1c80*/  FFMA R19, R17, R6, R22 ;  /* 0x0000000611137223 */ /* 0x000fe20000000016 */
[----:B------:R-:W-:Y:S01]  /*1c90*/  FFMA R28, R28, R23, R21 ;  /* 0x000000171c1c7223 */ /* 0x000fe20000000015 */
[----:B------:R-:W-:Y:S01]  /*1ca0*/  IMAD.MOV.U32 R9, RZ, RZ, 0x2 ;  /* 0x00000002ff097424 */ /* 0x000fe200078e00ff */
[----:B------:R-:W-:Y:S02]  /*1cb0*/  F2FP.BF16.F32.PACK_AB R17, R15, R4 ;  /* 0x000000040f11723e */ /* 0x000fe400000010ff */
[----:B------:R-:W-:-:S02]  /*1cc0*/  F2FP.BF16.F32.PACK_AB R18, R39, R12 ;  /* 0x0000000c2712723e */ /* 0x000fc400000010ff */
[----:B------:R-:W-:Y:S02]  /*1cd0*/  F2FP.BF16.F32.PACK_AB R13, R14, R3 ;  /* 0x000000030e0d723e */ /* 0x000fe400000010ff */
[----:B------:R-:W-:Y:S02]  /*1ce0*/  F2FP.BF16.F32.PACK_AB R12, R53, R16 ;  /* 0x00000010350c723e */ /* 0x000fe400000010ff */
[----:B------:R-:W-:Y:S01]  /*1cf0*/  F2FP.BF16.F32.PACK_AB R15, R2, R7 ;  /* 0x00000007020f723e */ /* 0x000fe200000010ff */
[----:B------:R-:W-:Y:S01]  /*1d00*/  IMAD.WIDE R2, R8, R9, c[0x0][0x178] ;  /* 0x00005e0008027625 */ /* 0x000fe200078e0209 */
[----:B------:R-:W-:Y:S02]  /*1d10*/  F2FP.BF16.F32.PACK_AB R16, R0, R37 ;  /* 0x000000250010723e */ /* 0x000fe400000010ff */
[----:B------:R-:W-:Y:S01]  /*1d20*/  F2FP.BF16.F32.PACK_AB R19, R28, R19 ;  /* 0x000000131c13723e */ /* 0x000fe200000010ff */
[----:B------:R-:W-:Y:S01]  /*1d30*/  IMAD.WIDE R8, R8, R9, c[0x0][0x180] ;  /* 0x0000600008087625 */ /* 0x000fe200078e0209 */
[----:B------:R-:W-:-:S03]  /*1d40*/  F2FP.BF16.F32.PACK_AB R14, R24, R5 ;  /* 0x00000005180e723e */ /* 0x000fc600000010ff */
[----:B------:R-:W-:Y:S04]  /*1d50*/  STG.E.128 [R2.64], R16 ;  /* 0x0000001002007986 */ /* 0x000fe8000c101d04 */
[----:B------:R-:W-:Y:S01]  /*1d60*/  STG.E.128 [R8.64], R12 ;  /* 0x0000000c08007986 */ /* 0x000fe2000c101d04 */
[----:B------:R-:W-:Y:S05]  /*1d70*/  EXIT ;  /* 0x000000000000794d */ /* 0x000fea0003800000 */
.L_x_0:
[----:B------:R-:W-:-:S00]  /*1d80*/  BRA `(.L_x_0) ;  /* 0xfffffff000007947 */ /* 0x000fc0000383ffff */
[----:B------:R-:W-:-:S00]  /*1d90*/  NOP ;  /* 0x0000000000007918 */ /* 0x000fc00000000000 */
        /* <DEDUP_REMOVED lines=14> */
.L_x_1:
